def attn_fwd(
    Q,
    K,
    V,
    Out,
    Lse,
    sm_scale,
    stride_qz,
    stride_qh,
    stride_qm,
    stride_qk,
    stride_kz,
    stride_kh,
    stride_kn,
    stride_kk,
    stride_vz,
    stride_vh,
    stride_vn,
    stride_vk,
    stride_oz,
    stride_oh,
    stride_om,
    stride_ok,
    seqlen_q,
    seqlen_k,
    BLOCK_M: tl.constexpr,
    BLOCK_N: tl.constexpr,
    HEAD_DIM: tl.constexpr,
    CAUSAL: tl.constexpr,
):
    start_m = tl.program_id(0)
    off_hz = tl.program_id(1)
    q_off = off_hz * stride_qh
    k_off = off_hz * stride_kh
    v_off = off_hz * stride_vh
    offs_m = start_m * BLOCK_M + tl.arange(0, BLOCK_M)
    offs_d = tl.arange(0, HEAD_DIM)
    offs_n = tl.arange(0, BLOCK_N)
    q_ptrs = Q + q_off + offs_m[:, None] * stride_qm + offs_d[None, :] * stride_qk
    k_ptrs = K + k_off + offs_d[:, None] * stride_kk + offs_n[None, :] * stride_kn
    v_ptrs = V + v_off + offs_n[:, None] * stride_vn + offs_d[None, :] * stride_vk
    m_i = tl.full([BLOCK_M], float("-inf"), dtype=tl.float32)
    l_i = tl.zeros([BLOCK_M], dtype=tl.float32) + 1.0
    acc = tl.zeros([BLOCK_M, HEAD_DIM], dtype=tl.float32)
    q = tl.load(q_ptrs)
    acc, l_i, m_i = _attn_fwd_inner(
        acc,
        l_i,
        m_i,
        q,
        k_ptrs,
        v_ptrs,
        sm_scale,
        stride_kn,
        stride_vn,
        start_m,
        seqlen_k,
        BLOCK_M,
        BLOCK_N,
        HEAD_DIM,
        CAUSAL,
    )
    acc = acc / l_i[:, None]
    lse = m_i + tl.math.log2(l_i) / 1.4426950408889634
    o_ptrs = (
        Out
        + off_hz * stride_oh
        + offs_m[:, None] * stride_om
        + offs_d[None, :] * stride_ok
    )
    tl.store(o_ptrs, acc.to(Out.dtype.element_ty))
    tl.store(Lse + off_hz * seqlen_q + offs_m, lse)

# config = {"BLOCK_M": 64, "BLOCK_N": 64, "HEAD_DIM": 16, "arch": "sm_90", "causal": false, "dtype": "fp16", "num_stages": 2, "num_warps": 8}
# arch = sm_90


// ===== COMPILED SASS (sm_90a) =====

	.target	sm_90a

	.elftype	@"ET_EXEC"


//--------------------- .note.nv.tkinfo           --------------------------
	.section	.note.nv.tkinfo,"",@"SHT_NOTE"
	.sectionflags	@"SHF_NOTE_NV_TKINFO"
	.tkinfo
        /*0018*/ 	.word	0x00000002
        /*0030*/ 	.string	""
        /*0030*/ 	.string	"ptxas"
        /*0030*/ 	.string	"Cuda compilation tools, release 13.0, V13.0.88"
        /*0030*/ 	.string	"Build cuda_13.0.r13.0/compiler.36424714_0"
        /*0030*/ 	.string	"-v  -suppress-debug-info  -lineinfo  -arch sm_90a "



//--------------------- .note.nv.cuinfo           --------------------------
	.section	.note.nv.cuinfo,"",@"SHT_NOTE"
	.sectionflags	@"SHF_NOTE_NV_CUINFO"
        /*0018*/ 	.short	0x0002
        /*001a*/ 	.short	0x005a
        /*001c*/ 	.short	0x0082
	.zero		2


//--------------------- .nv.info                  --------------------------
	.section	.nv.info,"",@"SHT_CUDA_INFO"
	.align	4


	//----- nvinfo : EIATTR_REGCOUNT
	.align		4
        /*0000*/ 	.byte	0x04, 0x2f
        /*0002*/ 	.short	(.L_2 - .L_1)
	.align		4
.L_1:
        /*0004*/ 	.word	index@(attn_fwd)
        /*0008*/ 	.word	0x00000054


	//----- nvinfo : EIATTR_FRAME_SIZE
	.align		4
.L_2:
        /*000c*/ 	.byte	0x04, 0x11
        /*000e*/ 	.short	(.L_4 - .L_3)
	.align		4
.L_3:
        /*0010*/ 	.word	index@(attn_fwd)
        /*0014*/ 	.word	0x00000000


	//----- nvinfo : EIATTR_MIN_STACK_SIZE
	.align		4
.L_4:
        /*0018*/ 	.byte	0x04, 0x12
        /*001a*/ 	.short	(.L_6 - .L_5)
	.align		4
.L_5:
        /*001c*/ 	.word	index@(attn_fwd)
        /*0020*/ 	.word	0x00000000
.L_6:


//--------------------- .nv.compat                --------------------------
	.section	.nv.compat,"",@"SHT_CUDA_COMPAT_INFO"
	.align	4
        /*0000*/ 	.byte	0x02, 0x09, 0x01, 0x00, 0x02, 0x02, 0x04, 0x00, 0x02, 0x05, 0x05, 0x00, 0x03, 0x07, 0x01, 0x01
        /*0010*/ 	.byte	0x02, 0x03, 0x00, 0x00, 0x02, 0x06, 0x01, 0x00, 0x04, 0x0b, 0x08, 0x00, 0x00, 0x00, 0x00, 0x00
        /*0020*/ 	.byte	0x00, 0x00, 0x00, 0x00


//--------------------- .nv.info.attn_fwd         --------------------------
	.section	.nv.info.attn_fwd,"",@"SHT_CUDA_INFO"
	.sectionflags	@""
	.align	4


	//----- nvinfo : EIATTR_CUDA_API_VERSION
	.align		4
        /*0000*/ 	.byte	0x04, 0x37
        /*0002*/ 	.short	(.L_8 - .L_7)
.L_7:
        /*0004*/ 	.word	0x00000082


	//----- nvinfo : EIATTR_KPARAM_INFO
	.align		4
.L_8:
        /*0008*/ 	.byte	0x04, 0x17
        /*000a*/ 	.short	(.L_10 - .L_9)
.L_9:
        /*000c*/ 	.word	0x00000000
        /*0010*/ 	.short	0x0019
        /*0012*/ 	.short	0x0080
        /*0014*/ 	.byte	0x00, 0xf4, 0x21, 0x00


	//----- nvinfo : EIATTR_KPARAM_INFO
	.align		4
.L_10:
        /*0018*/ 	.byte	0x04, 0x17
        /*001a*/ 	.short	(.L_12 - .L_11)
.L_11:
        /*001c*/ 	.word	0x00000000
        /*0020*/ 	.short	0x0018
        /*0022*/ 	.short	0x0078
        /*0024*/ 	.byte	0x00, 0xf4, 0x21, 0x00


	//----- nvinfo : EIATTR_KPARAM_INFO
	.align		4
.L_12:
        /*0028*/ 	.byte	0x04, 0x17
        /*002a*/ 	.short	(.L_14 - .L_13)
.L_13:
        /*002c*/ 	.word	0x00000000
        /*0030*/ 	.short	0x0017
        /*0032*/ 	.short	0x0070
        /*0034*/ 	.byte	0x00, 0xf0, 0x11, 0x00


	//----- nvinfo : EIATTR_KPARAM_INFO
	.align		4
.L_14:
        /*0038*/ 	.byte	0x04, 0x17
        /*003a*/ 	.short	(.L_16 - .L_15)
.L_15:
        /*003c*/ 	.word	0x00000000
        /*0040*/ 	.short	0x0016
        /*0042*/ 	.short	0x006c
        /*0044*/ 	.byte	0x00, 0xf0, 0x11, 0x00


	//----- nvinfo : EIATTR_KPARAM_INFO
	.align		4
.L_16:
        /*0048*/ 	.byte	0x04, 0x17
        /*004a*/ 	.short	(.L_18 - .L_17)
.L_17:
        /*004c*/ 	.word	0x00000000
        /*0050*/ 	.short	0x0015
        /*0052*/ 	.short	0x0068
        /*0054*/ 	.byte	0x00, 0xf0, 0x11, 0x00


	//----- nvinfo : EIATTR_KPARAM_INFO
	.align		4
.L_18:
        /*0058*/ 	.byte	0x04, 0x17
        /*005a*/ 	.short	(.L_20 - .L_19)
.L_19:
        /*005c*/ 	.word	0x00000000
        /*0060*/ 	.short	0x0014
        /*0062*/ 	.short	0x0064
        /*0064*/ 	.byte	0x00, 0xf0, 0x11, 0x00


	//----- nvinfo : EIATTR_KPARAM_INFO
	.align		4
.L_20:
        /*0068*/ 	.byte	0x04, 0x17
        /*006a*/ 	.short	(.L_22 - .L_21)
.L_21:
        /*006c*/ 	.word	0x00000000
        /*0070*/ 	.short	0x0013
        /*0072*/ 	.short	0x0060
        /*0074*/ 	.byte	0x00, 0xf0, 0x11, 0x00


	//----- nvinfo : EIATTR_KPARAM_INFO
	.align		4
.L_22:
        /*0078*/ 	.byte	0x04, 0x17
        /*007a*/ 	.short	(.L_24 - .L_23)
.L_23:
        /*007c*/ 	.word	0x00000000
        /*0080*/ 	.short	0x0012
        /*0082*/ 	.short	0x005c
        /*0084*/ 	.byte	0x00, 0xf0, 0x11, 0x00


	//----- nvinfo : EIATTR_KPARAM_INFO
	.align		4
.L_24:
        /*0088*/ 	.byte	0x04, 0x17
        /*008a*/ 	.short	(.L_26 - .L_25)
.L_25:
        /*008c*/ 	.word	0x00000000
        /*0090*/ 	.short	0x0011
        /*0092*/ 	.short	0x0058
        /*0094*/ 	.byte	0x00, 0xf0, 0x11, 0x00


	//----- nvinfo : EIATTR_KPARAM_INFO
	.align		4
.L_26:
        /*0098*/ 	.byte	0x04, 0x17
        /*009a*/ 	.short	(.L_28 - .L_27)
.L_27:
        /*009c*/ 	.word	0x00000000
        /*00a0*/ 	.short	0x0010
        /*00a2*/ 	.short	0x0054
        /*00a4*/ 	.byte	0x00, 0xf0, 0x11, 0x00


	//----- nvinfo : EIATTR_KPARAM_INFO
	.align		4
.L_28:
        /*00a8*/ 	.byte	0x04, 0x17
        /*00aa*/ 	.short	(.L_30 - .L_29)
.L_29:
        /*00ac*/ 	.word	0x00000000
        /*00b0*/ 	.short	0x000f
        /*00b2*/ 	.short	0x0050
        /*00b4*/ 	.byte	0x00, 0xf0, 0x11, 0x00


	//----- nvinfo : EIATTR_KPARAM_INFO
	.align		4
.L_30:
        /*00b8*/ 	.byte	0x04, 0x17
        /*00ba*/ 	.short	(.L_32 - .L_31)
.L_31:
        /*00bc*/ 	.word	0x00000000
        /*00c0*/ 	.short	0x000e
        /*00c2*/ 	.short	0x004c
        /*00c4*/ 	.byte	0x00, 0xf0, 0x11, 0x00


	//----- nvinfo : EIATTR_KPARAM_INFO
	.align		4
.L_32:
        /*00c8*/ 	.byte	0x04, 0x17
        /*00ca*/ 	.short	(.L_34 - .L_33)
.L_33:
        /*00cc*/ 	.word	0x00000000
        /*00d0*/ 	.short	0x000d
        /*00d2*/ 	.short	0x0048
        /*00d4*/ 	.byte	0x00, 0xf0, 0x11, 0x00


	//----- nvinfo : EIATTR_KPARAM_INFO
	.align		4
.L_34:
        /*00d8*/ 	.byte	0x04, 0x17
        /*00da*/ 	.short	(.L_36 - .L_35)
.L_35:
        /*00dc*/ 	.word	0x00000000
        /*00e0*/ 	.short	0x000c
        /*00e2*/ 	.short	0x0044
        /*00e4*/ 	.byte	0x00, 0xf0, 0x11, 0x00


	//----- nvinfo : EIATTR_KPARAM_INFO
	.align		4
.L_36:
        /*00e8*/ 	.byte	0x04, 0x17
        /*00ea*/ 	.short	(.L_38 - .L_37)
.L_37:
        /*00ec*/ 	.word	0x00000000
        /*00f0*/ 	.short	0x000b
        /*00f2*/ 	.short	0x0040
        /*00f4*/ 	.byte	0x00, 0xf0, 0x11, 0x00


	//----- nvinfo : EIATTR_KPARAM_INFO
	.align		4
.L_38:
        /*00f8*/ 	.byte	0x04, 0x17
        /*00fa*/ 	.short	(.L_40 - .L_39)
.L_39:
        /*00fc*/ 	.word	0x00000000
        /*0100*/ 	.short	0x000a
        /*0102*/ 	.short	0x003c
        /*0104*/ 	.byte	0x00, 0xf0, 0x11, 0x00


	//----- nvinfo : EIATTR_KPARAM_INFO
	.align		4
.L_40:
        /*0108*/ 	.byte	0x04, 0x17
        /*010a*/ 	.short	(.L_42 - .L_41)
.L_41:
        /*010c*/ 	.word	0x00000000
        /*0110*/ 	.short	0x0009
        /*0112*/ 	.short	0x0038
        /*0114*/ 	.byte	0x00, 0xf0, 0x11, 0x00


	//----- nvinfo : EIATTR_KPARAM_INFO
	.align		4
.L_42:
        /*0118*/ 	.byte	0x04, 0x17
        /*011a*/ 	.short	(.L_44 - .L_43)
.L_43:
        /*011c*/ 	.word	0x00000000
        /*0120*/ 	.short	0x0008
        /*0122*/ 	.short	0x0034
        /*0124*/ 	.byte	0x00, 0xf0, 0x11, 0x00


	//----- nvinfo : EIATTR_KPARAM_INFO
	.align		4
.L_44:
        /*0128*/ 	.byte	0x04, 0x17
        /*012a*/ 	.short	(.L_46 - .L_45)
.L_45:
        /*012c*/ 	.word	0x00000000
        /*0130*/ 	.short	0x0007
        /*0132*/ 	.short	0x0030
        /*0134*/ 	.byte	0x00, 0xf0, 0x11, 0x00


	//----- nvinfo : EIATTR_KPARAM_INFO
	.align		4
.L_46:
        /*0138*/ 	.byte	0x04, 0x17
        /*013a*/ 	.short	(.L_48 - .L_47)
.L_47:
        /*013c*/ 	.word	0x00000000
        /*0140*/ 	.short	0x0006
        /*0142*/ 	.short	0x002c
        /*0144*/ 	.byte	0x00, 0xf0, 0x11, 0x00


	//----- nvinfo : EIATTR_KPARAM_INFO
	.align		4
.L_48:
        /*0148*/ 	.byte	0x04, 0x17
        /*014a*/ 	.short	(.L_50 - .L_49)
.L_49:
        /*014c*/ 	.word	0x00000000
        /*0150*/ 	.short	0x0005
        /*0152*/ 	.short	0x0028
        /*0154*/ 	.byte	0x00, 0xf0, 0x11, 0x00


	//----- nvinfo : EIATTR_KPARAM_INFO
	.align		4
.L_50:
        /*0158*/ 	.byte	0x04, 0x17
        /*015a*/ 	.short	(.L_52 - .L_51)
.L_51:
        /*015c*/ 	.word	0x00000000
        /*0160*/ 	.short	0x0004
        /*0162*/ 	.short	0x0020
        /*0164*/ 	.byte	0x00, 0xf4, 0x21, 0x00


	//----- nvinfo : EIATTR_KPARAM_INFO
	.align		4
.L_52:
        /*0168*/ 	.byte	0x04, 0x17
        /*016a*/ 	.short	(.L_54 - .L_53)
.L_53:
        /*016c*/ 	.word	0x00000000
        /*0170*/ 	.short	0x0003
        /*0172*/ 	.short	0x0018
        /*0174*/ 	.byte	0x00, 0xf4, 0x21, 0x00


	//----- nvinfo : EIATTR_KPARAM_INFO
	.align		4
.L_54:
        /*0178*/ 	.byte	0x04, 0x17
        /*017a*/ 	.short	(.L_56 - .L_55)
.L_55:
        /*017c*/ 	.word	0x00000000
        /*0180*/ 	.short	0x0002
        /*0182*/ 	.short	0x0010
        /*0184*/ 	.byte	0x00, 0xf4, 0x21, 0x00


	//----- nvinfo : EIATTR_KPARAM_INFO
	.align		4
.L_56:
        /*0188*/ 	.byte	0x04, 0x17
        /*018a*/ 	.short	(.L_58 - .L_57)
.L_57:
        /*018c*/ 	.word	0x00000000
        /*0190*/ 	.short	0x0001
        /*0192*/ 	.short	0x0008
        /*0194*/ 	.byte	0x00, 0xf4, 0x21, 0x00


	//----- nvinfo : EIATTR_KPARAM_INFO
	.align		4
.L_58:
        /*0198*/ 	.byte	0x04, 0x17
        /*019a*/ 	.short	(.L_60 - .L_59)
.L_59:
        /*019c*/ 	.word	0x00000000
        /*01a0*/ 	.short	0x0000
        /*01a2*/ 	.short	0x0000
        /*01a4*/ 	.byte	0x00, 0xf4, 0x21, 0x00


	//----- nvinfo : EIATTR_SPARSE_MMA_MASK
	.align		4
.L_60:
        /*01a8*/ 	.byte	0x03, 0x50
        /*01aa*/ 	.short	0x0000


	//----- nvinfo : EIATTR_MAXREG_COUNT
	.align		4
        /*01ac*/ 	.byte	0x03, 0x1b
        /*01ae*/ 	.short	0x00ff


	//----- nvinfo : EIATTR_NUM_BARRIERS
	.align		4
        /*01b0*/ 	.byte	0x02, 0x4c
        /*01b2*/ 	.byte	0x01
	.zero		1


	//----- nvinfo : EIATTR_MERCURY_ISA_VERSION
	.align		4
        /*01b4*/ 	.byte	0x03, 0x5f
        /*01b6*/ 	.short	0x0101


	//----- nvinfo : EIATTR_COOP_GROUP_MASK_REGIDS
	.align		4
        /*01b8*/ 	.byte	0x04, 0x29
        /*01ba*/ 	.short	(.L_62 - .L_61)


	//   ....[0]....
.L_61:
        /*01bc*/ 	.word	0xffffffff


	//   ....[1]....
        /*01c0*/ 	.word	0xffffffff


	//   ....[2]....
        /*01c4*/ 	.word	0xffffffff


	//   ....[3]....
        /*01c8*/ 	.word	0xffffffff


	//   ....[4]....
        /*01cc*/ 	.word	0xffffffff


	//   ....[5]....
        /*01d0*/ 	.word	0xffffffff


	//   ....[6]....
        /*01d4*/ 	.word	0xffffffff


	//   ....[7]....
        /*01d8*/ 	.word	0xffffffff


	//----- nvinfo : EIATTR_COOP_GROUP_INSTR_OFFSETS
	.align		4
.L_62:
        /*01dc*/ 	.byte	0x04, 0x28
        /*01de*/ 	.short	(.L_64 - .L_63)


	//   ....[0]....
.L_63:
        /*01e0*/ 	.word	0x00000c70


	//   ....[1]....
        /*01e4*/ 	.word	0x00000d10


	//   ....[2]....
        /*01e8*/ 	.word	0x00000ef0


	//   ....[3]....
        /*01ec*/ 	.word	0x00000f80


	//   ....[4]....
        /*01f0*/ 	.word	0x000019d0


	//   ....[5]....
        /*01f4*/ 	.word	0x000019e0


	//   ....[6]....
        /*01f8*/ 	.word	0x00001a40


	//   ....[7]....
        /*01fc*/ 	.word	0x00001a50


	//----- nvinfo : EIATTR_EXIT_INSTR_OFFSETS
	.align		4
.L_64:
        /*0200*/ 	.byte	0x04, 0x1c
        /*0202*/ 	.short	(.L_66 - .L_65)


	//   ....[0]....
.L_65:
        /*0204*/ 	.word	0x00002530


	//   ....[1]....
        /*0208*/ 	.word	0x00002560


	//----- nvinfo : EIATTR_REQNTID
	.align		4
.L_66:
        /*020c*/ 	.byte	0x04, 0x10
        /*020e*/ 	.short	(.L_68 - .L_67)
.L_67:
        /*0210*/ 	.word	0x00000100
        /*0214*/ 	.word	0x00000001
        /*0218*/ 	.word	0x00000001


	//----- nvinfo : EIATTR_CBANK_PARAM_SIZE
	.align		4
.L_68:
        /*021c*/ 	.byte	0x03, 0x19
        /*021e*/ 	.short	0x0088


	//----- nvinfo : EIATTR_PARAM_CBANK
	.align		4
        /*0220*/ 	.byte	0x04, 0x0a
        /*0222*/ 	.short	(.L_70 - .L_69)
	.align		4
.L_69:
        /*0224*/ 	.word	index@(.nv.constant0.attn_fwd)
        /*0228*/ 	.short	0x0210
        /*022a*/ 	.short	0x0088


	//----- nvinfo : EIATTR_SW_WAR
	.align		4
.L_70:
        /*022c*/ 	.byte	0x04, 0x36
        /*022e*/ 	.short	(.L_72 - .L_71)
.L_71:
        /*0230*/ 	.word	0x00000008
.L_72:


//--------------------- .nv.callgraph             --------------------------
	.section	.nv.callgraph,"",@"SHT_CUDA_CALLGRAPH"
	.align	4
	.sectionentsize	8
	.align		4
        /*0000*/ 	.word	0x00000000
	.align		4
        /*0004*/ 	.word	0xffffffff
	.align		4
        /*0008*/ 	.word	0x00000000
	.align		4
        /*000c*/ 	.word	0xfffffffe
	.align		4
        /*0010*/ 	.word	0x00000000
	.align		4
        /*0014*/ 	.word	0xfffffffd
	.align		4
        /*0018*/ 	.word	0x00000000
	.align		4
        /*001c*/ 	.word	0xfffffffc


//--------------------- .nv.constant4             --------------------------
	.section	.nv.constant4,"a",@progbits
	.align	8
	.align		8
.nv.constant4:
        /*0000*/ 	.dword	_$_str


//--------------------- .text.attn_fwd            --------------------------
	.section	.text.attn_fwd,"ax",@progbits
	.align	128
        .global         attn_fwd
        .type           attn_fwd,@function
        .size           attn_fwd,(.L_x_3 - attn_fwd)
        .other          attn_fwd,@"STO_CUDA_ENTRY STV_DEFAULT"
attn_fwd:
.text.attn_fwd:
[----:B------:R-:W-:Y:S01]  /*0000*/  LDC R1, c[0x0][0x28] ;  /* 0x00000a00ff017b82 */ /* 0x000fe20000000800 */
[----:B------:R-:W0:Y:S07]  /*0010*/  S2R R0, SR_TID.X ;  /* 0x0000000000007919 */ /* 0x000e2e0000002100 */
[----:B------:R-:W1:Y:S01]  /*0020*/  S2UR UR16, SR_CTAID.Y ;  /* 0x00000000001079c3 */ /* 0x000e620000002600 */
[----:B------:R-:W-:Y:S01]  /*0030*/  ULDC.64 UR4, c[0x0][0x240] ;  /* 0x0000900000047ab9 */ /* 0x000fe20000000a00 */
[----:B------:R-:W-:Y:S01]  /*0040*/  ULDC.64 UR18, c[0x0][0x208] ;  /* 0x0000820000127ab9 */ /* 0x000fe20000000a00 */
[----:B------:R-:W2:Y:S05]  /*0050*/  S2R R3, SR_CTAID.X ;  /* 0x0000000000037919 */ /* 0x000eaa0000002500 */
[----:B------:R-:W3:Y:S08]  /*0060*/  LDC R6, c[0x0][0x248] ;  /* 0x00009200ff067b82 */ /* 0x000ef00000000800 */
[----:B------:R-:W4:Y:S01]  /*0070*/  LDC.64 R10, c[0x0][0x210] ;  /* 0x00008400ff0a7b82 */ /* 0x000f220000000a00 */
[----:B-1----:R-:W-:-:S04]  /*0080*/  UIMAD UR4, UR16, UR4, URZ ;  /* 0x00000004100472a4 */ /* 0x002fc8000f8e023f */
[----:B------:R-:W-:Y:S01]  /*0090*/  USHF.L.U32 UR6, UR4, 0x1, URZ ;  /* 0x0000000104067899 */ /* 0x000fe2000800063f */
[----:B0-----:R-:W-:Y:S02]  /*00a0*/  LOP3.LUT R12, R0, 0x3f, RZ, 0xc0, !PT ;  /* 0x0000003f000c7812 */ /* 0x001fe400078ec0ff */
[----:B------:R-:W-:Y:S02]  /*00b0*/  SHF.R.U32.HI R14, RZ, 0x6, R0 ;  /* 0x00000006ff0e7819 */ /* 0x000fe40000011600 */
[----:B--2---:R-:W-:Y:S02]  /*00c0*/  LEA R2, R3, R12, 0x6 ;  /* 0x0000000c03027211 */ /* 0x004fe400078e30ff */
[----:B------:R-:W-:-:S03]  /*00d0*/  SGXT.U32 R14, R14, 0x2 ;  /* 0x000000020e0e781a */ /* 0x000fc60000000000 */
[----:B------:R-:W-:Y:S01]  /*00e0*/  IMAD R3, R2, UR5, RZ ;  /* 0x0000000502037c24 */ /* 0x000fe2000f8e02ff */
[----:B------:R-:W-:Y:S01]  /*00f0*/  UIMAD.WIDE UR4, UR4, 0x2, URZ ;  /* 0x00000002040478a5 */ /* 0x000fe2000f8e023f */
[----:B---3--:R-:W-:Y:S02]  /*0100*/  IMAD R7, R14, R6, RZ ;  /* 0x000000060e077224 */ /* 0x008fe400078e02ff */
[C---:B------:R-:W-:Y:S01]  /*0110*/  IMAD.HI R4, R3.reuse, 0x2, RZ ;  /* 0x0000000203047827 */ /* 0x040fe200078e02ff */
[----:B------:R-:W-:Y:S02]  /*0120*/  SHF.L.U32 R5, R3, 0x1, RZ ;  /* 0x0000000103057819 */ /* 0x000fe400000006ff */
[C---:B------:R-:W-:Y:S02]  /*0130*/  LEA R9, R6.reuse, R7, 0x2 ;  /* 0x0000000706097211 */ /* 0x040fe400078e10ff */
[----:B----4-:R-:W-:Y:S02]  /*0140*/  IADD3 R10, P0, P1, R5, UR6, R10 ;  /* 0x00000006050a7c10 */ /* 0x010fe4000f91e00a */
[----:B------:R-:W-:-:S02]  /*0150*/  LEA R3, R6, R9, 0x2 ;  /* 0x0000000906037211 */ /* 0x000fc400078e10ff */
[----:B------:R-:W-:Y:S02]  /*0160*/  IADD3.X R16, R4, UR5, R11, P0, P1 ;  /* 0x0000000504107c10 */ /* 0x000fe400087e240b */
[----:B------:R-:W-:Y:S02]  /*0170*/  LEA R11, R6, R3, 0x2 ;  /* 0x00000003060b7211 */ /* 0x000fe400078e10ff */
[-C--:B------:R-:W-:Y:S02]  /*0180*/  LEA R4, P0, R7, R10.reuse, 0x1 ;  /* 0x0000000a07047211 */ /* 0x080fe400078008ff */
[-C--:B------:R-:W-:Y:S02]  /*0190*/  LEA R6, P1, R9, R10.reuse, 0x1 ;  /* 0x0000000a09067211 */ /* 0x080fe400078208ff */
[-C--:B------:R-:W-:Y:S02]  /*01a0*/  LEA R8, P2, R3, R10.reuse, 0x1 ;  /* 0x0000000a03087211 */ /* 0x080fe400078408ff */
[----:B------:R-:W-:-:S02]  /*01b0*/  LEA R10, P3, R11, R10, 0x1 ;  /* 0x0000000a0b0a7211 */ /* 0x000fc400078608ff */
[-C--:B------:R-:W-:Y:S02]  /*01c0*/  LEA.HI.X.SX32 R5, R7, R16.reuse, 0x1, P0 ;  /* 0x0000001007057211 */ /* 0x080fe400000f0eff */
[-C--:B------:R-:W-:Y:S02]  /*01d0*/  LEA.HI.X.SX32 R7, R9, R16.reuse, 0x1, P1 ;  /* 0x0000001009077211 */ /* 0x080fe400008f0eff */
[-C--:B------:R-:W-:Y:S01]  /*01e0*/  LEA.HI.X.SX32 R9, R3, R16.reuse, 0x1, P2 ;  /* 0x0000001003097211 */ /* 0x080fe200010f0eff */
[----:B------:R0:W2:Y:S01]  /*01f0*/  LDG.E.U16 R15, desc[UR18][R4.64] ;  /* 0x00000012040f7981 */ /* 0x0000a2000c1e1500 */
[----:B------:R-:W-:Y:S01]  /*0200*/  LEA.HI.X.SX32 R11, R11, R16, 0x1, P3 ;  /* 0x000000100b0b7211 */ /* 0x000fe200018f0eff */
[----:B------:R-:W1:Y:S02]  /*0210*/  LDC R3, c[0x0][0x280] ;  /* 0x0000a000ff037b82 */ /* 0x000e640000000800 */
[----:B------:R3:W4:Y:S04]  /*0220*/  LDG.E.U16 R6, desc[UR18][R6.64] ;  /* 0x0000001206067981 */ /* 0x000728000c1e1500 */
[----:B------:R-:W5:Y:S04]  /*0230*/  LDG.E.U16 R9, desc[UR18][R8.64] ;  /* 0x0000001208097981 */ /* 0x000f68000c1e1500 */
[----:B------:R-:W4:Y:S01]  /*0240*/  LDG.E.U16 R10, desc[UR18][R10.64] ;  /* 0x000000120a0a7981 */ /* 0x000f22000c1e1500 */
[----:B------:R-:W3:Y:S01]  /*0250*/  S2UR UR17, SR_CgaCtaId ;  /* 0x00000000001179c3 */ /* 0x000ee20000008800 */
[C---:B------:R-:W-:Y:S01]  /*0260*/  LOP3.LUT R13, R0.reuse, 0xc0, RZ, 0xc0, !PT ;  /* 0x000000c0000d7812 */ /* 0x040fe200078ec0ff */
[----:B------:R-:W-:Y:S01]  /*0270*/  UMOV UR4, 0x400 ;  /* 0x0000040000047882 */ /* 0x000fe20000000000 */
[----:B------:R-:W-:-:S02]  /*0280*/  SHF.L.U32 R21, R0, 0x1, RZ ;  /* 0x0000000100157819 */ /* 0x000fc400000006ff */
[----:B------:R-:W-:-:S04]  /*0290*/  SHF.R.U32.HI R16, RZ, 0x2, R13 ;  /* 0x00000002ff107819 */ /* 0x000fc8000001160d */
[----:B0-----:R-:W-:Y:S02]  /*02a0*/  LOP3.LUT R4, R16, 0x1fe, R21, 0x78, !PT ;  /* 0x000001fe10047812 */ /* 0x001fe400078e7815 */
[----:B-1----:R-:W-:Y:S02]  /*02b0*/  ISETP.GE.AND P0, PT, R3, 0x1, PT ;  /* 0x000000010300780c */ /* 0x002fe40003f06270 */
[----:B------:R-:W-:Y:S02]  /*02c0*/  LOP3.LUT R5, R4, 0x40, RZ, 0x3c, !PT ;  /* 0x0000004004057812 */ /* 0x000fe400078e3cff */
[----:B---3--:R-:W-:Y:S01]  /*02d0*/  SHF.R.U32.HI R7, RZ, 0x5, R0 ;  /* 0x00000005ff077819 */ /* 0x008fe20000011600 */
[----:B------:R-:W-:-:S03]  /*02e0*/  ULEA UR17, UR17, UR4, 0x18 ;  /* 0x0000000411117291 */ /* 0x000fc6000f8ec03f */
[----:B------:R-:W-:Y:S02]  /*02f0*/  R2UR UR20, R7 ;  /* 0x00000000071472ca */ /* 0x000fe400000e0000 */
[----:B------:R-:W-:Y:S02]  /*0300*/  CS2R R56, SRZ ;  /* 0x0000000000387805 */ /* 0x000fe4000001ff00 */
[----:B------:R-:W-:Y:S02]  /*0310*/  MOV R7, 0xff800000 ;  /* 0xff80000000077802 */ /* 0x000fe40000000f00 */
[----:B------:R-:W-:Y:S02]  /*0320*/  CS2R R58, SRZ ;  /* 0x00000000003a7805 */ /* 0x000fe4000001ff00 */
[----:B------:R-:W-:Y:S02]  /*0330*/  MOV R20, 0x3f800000 ;  /* 0x3f80000000147802 */ /* 0x000fe40000000f00 */
[----:B------:R-:W-:-:S02]  /*0340*/  MOV R22, 0x3f800000 ;  /* 0x3f80000000167802 */ /* 0x000fc40000000f00 */
[----:B------:R-:W-:Y:S01]  /*0350*/  MOV R64, 0xff800000 ;  /* 0xff80000000407802 */ /* 0x000fe20000000f00 */
[----:B--2---:R0:W-:Y:S04]  /*0360*/  STS.U16 [R4+UR17], R15 ;  /* 0x0000000f04007988 */ /* 0x0041e80008000411 */
[----:B-----5:R0:W-:Y:S04]  /*0370*/  STS.U16 [R4+UR17+0x400], R9 ;  /* 0x0004000904007988 */ /* 0x0201e80008000411 */
[----:B----4-:R0:W-:Y:S04]  /*0380*/  STS.U16 [R5+UR17+0x200], R6 ;  /* 0x0002000605007988 */ /* 0x0101e80008000411 */
[----:B------:R0:W-:Y:S01]  /*0390*/  STS.U16 [R5+UR17+0x600], R10 ;  /* 0x0006000a05007988 */ /* 0x0001e20008000411 */
[----:B------:R-:W-:Y:S05]  /*03a0*/  @!P0 BRA `(.L_x_0) ;  /* 0x0000001400d88947 */ /* 0x000fea0003800000 */
[----:B------:R-:W1:Y:S01]  /*03b0*/  LDC.64 R16, c[0x0][0x250] ;  /* 0x00009400ff107b82 */ /* 0x000e620000000a00 */
[----:B------:R-:W-:Y:S01]  /*03c0*/  LOP3.LUT R7, R0, 0xf, RZ, 0xc0, !PT ;  /* 0x0000000f00077812 */ /* 0x000fe200078ec0ff */
[----:B------:R-:W-:Y:S01]  /*03d0*/  ULDC UR4, c[0x0][0x258] ;  /* 0x0000960000047ab9 */ /* 0x000fe20000000800 */
[--C-:B------:R-:W-:Y:S01]  /*03e0*/  SHF.R.U32.HI R11, RZ, 0x4, R0.reuse ;  /* 0x00000004ff0b7819 */ /* 0x100fe20000011600 */
[----:B------:R-:W-:Y:S01]  /*03f0*/  ULDC.64 UR6, c[0x0][0x220] ;  /* 0x0000880000067ab9 */ /* 0x000fe20000000a00 */
[----:B0-----:R-:W-:Y:S01]  /*0400*/  SHF.R.S32.HI R6, RZ, 0x6, R0 ;  /* 0x00000006ff067819 */ /* 0x001fe20000011400 */
[----:B------:R-:W-:Y:S01]  /*0410*/  IMAD R8, R7, UR4, RZ ;  /* 0x0000000407087c24 */ /* 0x000fe2000f8e02ff */
[----:B------:R-:W-:Y:S01]  /*0420*/  ULDC.64 UR4, c[0x0][0x218] ;  /* 0x0000860000047ab9 */ /* 0x000fe20000000a00 */
[----:B------:R-:W0:Y:S01]  /*0430*/  LDC.64 R18, c[0x0][0x260] ;  /* 0x00009800ff127b82 */ /* 0x000e220000000a00 */
[----:B------:R-:W-:Y:S01]  /*0440*/  SGXT R6, R6, 0x1 ;  /* 0x000000010606781a */ /* 0x000fe20000000200 */
[----:B------:R-:W-:Y:S01]  /*0450*/  UIADD3 UR21, UR17, 0x800, URZ ;  /* 0x0000080011157890 */ /* 0x000fe2000fffe03f */
[----:B------:R-:W-:Y:S01]  /*0460*/  SHF.L.U32 R10, R8, 0x1, RZ ;  /* 0x00000001080a7819 */ /* 0x000fe200000006ff */
[----:B------:R-:W-:Y:S01]  /*0470*/  USHF.R.U32.HI UR12, URZ, 0x4, UR17 ;  /* 0x000000043f0c7899 */ /* 0x000fe20008011611 */
[----:B------:R-:W-:-:S02]  /*0480*/  LOP3.LUT R6, R6, 0x90, RZ, 0xc0, !PT ;  /* 0x0000009006067812 */ /* 0x000fc400078ec0ff */
[----:B------:R-:W-:Y:S02]  /*0490*/  CS2R R56, SRZ ;  /* 0x0000000000387805 */ /* 0x000fe4000001ff00 */
[----:B------:R-:W-:Y:S01]  /*04a0*/  MOV R23, 0xff800000 ;  /* 0xff80000000177802 */ /* 0x000fe20000000f00 */
[----:B------:R-:W2:Y:S01]  /*04b0*/  LDC R15, c[0x0][0x268] ;  /* 0x00009a00ff0f7b82 */ /* 0x000ea20000000800 */
[----:B------:R-:W-:Y:S02]  /*04c0*/  LOP3.LUT R6, R6, 0x17e, R21, 0x78, !PT ;  /* 0x0000017e06067812 */ /* 0x000fe400078e7815 */
[----:B------:R-:W-:Y:S02]  /*04d0*/  CS2R R58, SRZ ;  /* 0x00000000003a7805 */ /* 0x000fe4000001ff00 */
[----:B------:R-:W-:Y:S01]  /*04e0*/  MOV R21, RZ ;  /* 0x000000ff00157202 */ /* 0x000fe20000000f00 */
[----:B------:R-:W-:Y:S01]  /*04f0*/  UMOV UR10, 0xffffffc0 ;  /* 0xffffffc0000a7882 */ /* 0x000fe20000000000 */
[----:B------:R-:W-:Y:S01]  /*0500*/  MOV R22, 0x3f800000 ;  /* 0x3f80000000167802 */ /* 0x000fe20000000f00 */
[----:B------:R-:W-:Y:S01]  /*0510*/  UMOV UR11, 0x3fffffef ;  /* 0x3fffffef000b7882 */ /* 0x000fe20000000000 */
[----:B------:R-:W-:Y:S01]  /*0520*/  USGXT.U32 UR12, UR12, 0xe ;  /* 0x0000000e0c0c789a */ /* 0x000fe20008000000 */
[----:B-1----:R-:W-:Y:S01]  /*0530*/  IMAD R16, R16, UR16, RZ ;  /* 0x0000001010107c24 */ /* 0x002fe2000f8e02ff */
[----:B------:R-:W-:Y:S01]  /*0540*/  ULDC UR22, c[0x0][0x238] ;  /* 0x00008e0000167ab9 */ /* 0x000fe20000000800 */
[----:B------:R-:W-:-:S03]  /*0550*/  UMOV UR13, 0x40000040 ;  /* 0x40000040000d7882 */ /* 0x000fc60000000000 */
[C---:B------:R-:W-:Y:S01]  /*0560*/  SHF.L.U32 R7, R16.reuse, 0x1, RZ ;  /* 0x0000000110077819 */ /* 0x040fe200000006ff */
[----:B------:R-:W-:-:S03]  /*0570*/  IMAD.HI R16, R16, 0x2, RZ ;  /* 0x0000000210107827 */ /* 0x000fc600078e02ff */
[----:B------:R-:W-:Y:S01]  /*0580*/  IADD3 R77, P0, P1, R10, UR4, R7 ;  /* 0x000000040a4d7c10 */ /* 0x000fe2000f91e007 */
[----:B0-----:R-:W-:Y:S01]  /*0590*/  IMAD R18, R18, UR16, RZ ;  /* 0x0000001012127c24 */ /* 0x001fe2000f8e02ff */
[----:B------:R-:W-:Y:S01]  /*05a0*/  SGXT.U32 R10, R11, 0x4 ;  /* 0x000000040b0a781a */ /* 0x000fe20000000000 */
[----:B------:R-:W-:Y:S01]  /*05b0*/  IMAD R12, R12, R19, RZ ;  /* 0x000000130c0c7224 */ /* 0x000fe200078e02ff */
[----:B------:R-:W-:Y:S01]  /*05c0*/  UMOV UR4, URZ ;  /* 0x0000003f00047c82 */ /* 0x000fe20008000000 */
[----:B------:R-:W-:Y:S01]  /*05d0*/  IMAD.HI R7, R8, 0x2, RZ ;  /* 0x0000000208077827 */ /* 0x000fe200078e02ff */
[----:B------:R-:W-:Y:S02]  /*05e0*/  SHF.L.U32 R9, R18, 0x1, RZ ;  /* 0x0000000112097819 */ /* 0x000fe400000006ff */
[----:B------:R-:W-:Y:S01]  /*05f0*/  SHF.L.U32 R20, R12, 0x1, RZ ;  /* 0x000000010c147819 */ /* 0x000fe200000006ff */
[----:B------:R-:W-:Y:S01]  /*0600*/  IMAD R10, R10, R17, RZ ;  /* 0x000000110a0a7224 */ /* 0x000fe200078e02ff */
[----:B------:R-:W-:Y:S01]  /*0610*/  LEA.HI R8, R0, 0x30, RZ, 0x1c ;  /* 0x0000003000087811 */ /* 0x000fe200078fe0ff */
[----:B------:R-:W-:Y:S01]  /*0620*/  IMAD.HI R18, R18, 0x2, RZ ;  /* 0x0000000212127827 */ /* 0x000fe200078e02ff */
[----:B------:R-:W-:Y:S01]  /*0630*/  IADD3 R20, P2, P3, R20, UR6, R9 ;  /* 0x0000000614147c10 */ /* 0x000fe2000fb5e009 */
[----:B------:R-:W-:Y:S01]  /*0640*/  USHF.R.U32.HI UR6, URZ, 0x4, UR21 ;  /* 0x000000043f067899 */ /* 0x000fe20008011615 */
[----:B------:R-:W-:Y:S01]  /*0650*/  IADD3.X R13, R7, UR5, R16, P0, P1 ;  /* 0x00000005070d7c10 */ /* 0x000fe200087e2410 */
[----:B------:R-:W-:Y:S01]  /*0660*/  IMAD.HI R9, R12, 0x2, RZ ;  /* 0x000000020c097827 */ /* 0x000fe200078e02ff */
[----:B------:R-:W-:Y:S01]  /*0670*/  LEA R12, R17, R10, 0x4 ;  /* 0x0000000a110c7211 */ /* 0x000fe200078e20ff */
[----:B------:R-:W-:Y:S01]  /*0680*/  USGXT.U32 UR6, UR6, 0xe ;  /* 0x0000000e0606789a */ /* 0x000fe20008000000 */
[----:B------:R-:W-:Y:S01]  /*0690*/  LEA R80, P0, R10, R77, 0x1 ;  /* 0x0000004d0a507211 */ /* 0x000fe200078008ff */
[----:B--2---:R-:W-:Y:S01]  /*06a0*/  IMAD R11, R14, R15, RZ ;  /* 0x0000000f0e0b7224 */ /* 0x004fe200078e02ff */
[----:B------:R-:W-:Y:S01]  /*06b0*/  IADD3.X R18, R9, UR7, R18, P2, P3 ;  /* 0x0000000709127c10 */ /* 0x000fe200097e6412 */
[----:B------:R-:W-:Y:S01]  /*06c0*/  IMAD R8, R8, R17, RZ ;  /* 0x0000001108087224 */ /* 0x000fe200078e02ff */
[----:B------:R-:W-:Y:S01]  /*06d0*/  LEA R7, R17, R12, 0x4 ;  /* 0x0000000c11077211 */ /* 0x000fe200078e20ff */
[----:B------:R-:W-:Y:S01]  /*06e0*/  UMOV UR7, URZ ;  /* 0x0000003f00077c82 */ /* 0x000fe20008000000 */
[----:B------:R-:W-:Y:S01]  /*06f0*/  LEA R9, R15, R11, 0x2 ;  /* 0x0000000b0f097211 */ /* 0x000fe200078e10ff */
[----:B------:R-:W-:Y:S01]  /*0700*/  UIADD3.64 UR10, UR6, -UR10, URZ ;  /* 0x8000000a060a7297 */ /* 0x000fe2000fffe03f */
[----:B------:R-:W-:-:S02]  /*0710*/  LEA R76, P2, R7, R77, 0x1 ;  /* 0x0000004d074c7211 */ /* 0x000fc400078408ff */
[----:B------:R-:W-:Y:S02]  /*0720*/  LEA R16, R15, R9, 0x2 ;  /* 0x000000090f107211 */ /* 0x000fe400078e10ff */
[-C--:B------:R-:W-:Y:S02]  /*0730*/  LEA R78, P1, R12, R77.reuse, 0x1 ;  /* 0x0000004d0c4e7211 */ /* 0x080fe400078208ff */
[----:B------:R-:W-:Y:S02]  /*0740*/  LEA R74, P3, R8, R77, 0x1 ;  /* 0x0000004d084a7211 */ /* 0x000fe400078608ff */
[-C--:B------:R-:W-:Y:S02]  /*0750*/  LEA.HI.X.SX32 R77, R7, R13.reuse, 0x1, P2 ;  /* 0x0000000d074d7211 */ /* 0x080fe400010f0eff */
[----:B------:R-:W-:Y:S02]  /*0760*/  LEA R7, R15, R16, 0x2 ;  /* 0x000000100f077211 */ /* 0x000fe400078e10ff */
[----:B------:R-:W-:-:S02]  /*0770*/  LEA.HI.X.SX32 R81, R10, R13, 0x1, P0 ;  /* 0x0000000d0a517211 */ /* 0x000fc400000f0eff */
[-C--:B------:R-:W-:Y:S02]  /*0780*/  LEA.HI.X.SX32 R79, R12, R13.reuse, 0x1, P1 ;  /* 0x0000000d0c4f7211 */ /* 0x080fe400008f0eff */
[----:B------:R-:W-:Y:S02]  /*0790*/  LEA.HI.X.SX32 R75, R8, R13, 0x1, P3 ;  /* 0x0000000d084b7211 */ /* 0x000fe400018f0eff */
[-C--:B------:R-:W-:Y:S02]  /*07a0*/  LEA R14, P0, R11, R20.reuse, 0x1 ;  /* 0x000000140b0e7211 */ /* 0x080fe400078008ff */
[-C--:B------:R-:W-:Y:S02]  /*07b0*/  LEA R12, P1, R9, R20.reuse, 0x1 ;  /* 0x00000014090c7211 */ /* 0x080fe400078208ff */
[-C--:B------:R-:W-:Y:S02]  /*07c0*/  LEA R10, P2, R16, R20.reuse, 0x1 ;  /* 0x00000014100a7211 */ /* 0x080fe400078408ff */
[----:B------:R-:W-:-:S02]  /*07d0*/  LEA R8, P3, R7, R20, 0x1 ;  /* 0x0000001407087211 */ /* 0x000fc400078608ff */
[-C--:B------:R-:W-:Y:S02]  /*07e0*/  LEA.HI.X.SX32 R15, R11, R18.reuse, 0x1, P0 ;  /* 0x000000120b0f7211 */ /* 0x080fe400000f0eff */
[-C--:B------:R-:W-:Y:S02]  /*07f0*/  LEA.HI.X.SX32 R13, R9, R18.reuse, 0x1, P1 ;  /* 0x00000012090d7211 */ /* 0x080fe400008f0eff */
[-C--:B------:R-:W-:Y:S02]  /*0800*/  LEA.HI.X.SX32 R11, R16, R18.reuse, 0x1, P2 ;  /* 0x00000012100b7211 */ /* 0x080fe400010f0eff */
[----:B------:R-:W-:Y:S02]  /*0810*/  LEA.HI.X.SX32 R9, R7, R18, 0x1, P3 ;  /* 0x0000001207097211 */ /* 0x000fe400018f0eff */
[----:B------:R-:W-:Y:S02]  /*0820*/  MOV R20, 0x3f800000 ;  /* 0x3f80000000147802 */ /* 0x000fe40000000f00 */
[----:B------:R-:W-:-:S02]  /*0830*/  MOV R18, 0xff800000 ;  /* 0xff80000000127802 */ /* 0x000fc40000000f00 */
[----:B------:R-:W-:-:S07]  /*0840*/  MOV R16, RZ ;  /* 0x000000ff00107202 */ /* 0x000fce0000000f00 */
.L_x_1:
[----:B------:R-:W-:-:S04]  /*0850*/  IMAD.WIDE R60, R16, 0x2, R76 ;  /* 0x00000002103c7825 */ /* 0x000fc800078e024c */
[C---:B------:R-:W-:Y:S02]  /*0860*/  IMAD.WIDE R24, R16.reuse, 0x2, R80 ;  /* 0x0000000210187825 */ /* 0x040fe400078e0250 */
[----:B------:R-:W2:Y:S02]  /*0870*/  LDG.E.U16 R61, desc[UR18][R60.64] ;  /* 0x000000123c3d7981 */ /* 0x000ea4000c1e1500 */
[C---:B------:R-:W-:Y:S02]  /*0880*/  IMAD.WIDE R26, R16.reuse, 0x2, R78 ;  /* 0x00000002101a7825 */ /* 0x040fe400078e024e */
[----:B------:R-:W3:Y:S02]  /*0890*/  LDG.E.U16 R7, desc[UR18][R24.64] ;  /* 0x0000001218077981 */ /* 0x000ee4000c1e1500 */
[----:B------:R-:W-:Y:S02]  /*08a0*/  IMAD.WIDE R62, R16, 0x2, R74 ;  /* 0x00000002103e7825 */ /* 0x000fe400078e024a */
[----:B------:R-:W4:Y:S04]  /*08b0*/  LDG.E.U16 R65, desc[UR18][R26.64] ;  /* 0x000000121a417981 */ /* 0x000f28000c1e1500 */
[----:B------:R-:W5:Y:S01]  /*08c0*/  LDG.E.U16 R67, desc[UR18][R62.64] ;  /* 0x000000123e437981 */ /* 0x000f62000c1e1500 */
[----:B------:R-:W-:Y:S01]  /*08d0*/  BAR.SYNC.DEFER_BLOCKING 0x0 ;  /* 0x0000000000007b1d */ /* 0x000fe20000010000 */
[----:B------:R-:W-:-:S05]  /*08e0*/  IMAD.WIDE R70, R21, 0x2, R14 ;  /* 0x0000000215467825 */ /* 0x000fca00078e020e */
[----:B------:R-:W-:Y:S01]  /*08f0*/  UMOV UR14, UR6 ;  /* 0x00000006000e7c82 */ /* 0x000fe20008000000 */
[----:B------:R-:W-:Y:S01]  /*0900*/  UMOV UR15, 0xc0000010 ;  /* 0xc0000010000f7882 */ /* 0x000fe20000000000 */
[----:B------:R-:W-:Y:S01]  /*0910*/  UMOV UR8, UR12 ;  /* 0x0000000c00087c82 */ /* 0x000fe20008000000 */
[----:B------:R-:W-:Y:S01]  /*0920*/  UMOV UR9, UR13 ;  /* 0x0000000d00097c82 */ /* 0x000fe20008000000 */
[C---:B------:R-:W-:Y:S01]  /*0930*/  IMAD.WIDE R68, R21.reuse, 0x2, R12 ;  /* 0x0000000215447825 */ /* 0x040fe200078e020c */
[----:B--2---:R-:W-:Y:S04]  /*0940*/  STS.U16 [R6+UR17+0xc00], R61 ;  /* 0x000c003d06007988 */ /* 0x004fe80008000411 */
[----:B---3--:R-:W-:Y:S04]  /*0950*/  STS.U16 [R6+UR17+0x800], R7 ;  /* 0x0008000706007988 */ /* 0x008fe80008000411 */
[----:B----4-:R-:W-:Y:S04]  /*0960*/  STS.U16 [R6+UR17+0xa00], R65 ;  /* 0x000a004106007988 */ /* 0x010fe80008000411 */
[----:B-----5:R0:W-:Y:S01]  /*0970*/  STS.U16 [R6+UR17+0xe00], R67 ;  /* 0x000e004306007988 */ /* 0x0201e20008000411 */
[----:B------:R1:W-:Y:S06]  /*0980*/  MEMBAR.ALL.CTA ;  /* 0x0000000000007992 */ /* 0x0003ec0000008000 */
[----:B-1----:R-:W1:Y:S02]  /*0990*/  FENCE.VIEW.ASYNC.S ;  /* 0x00000000000073c6 */ /* 0x002e640000000000 */
[----:B-1----:R-:W-:Y:S01]  /*09a0*/  BAR.SYNC.DEFER_BLOCKING 0x0 ;  /* 0x0000000000007b1d */ /* 0x002fe20000010000 */
[----:B0-----:R-:W-:-:S04]  /*09b0*/  IMAD.WIDE R66, R21, 0x2, R10 ;  /* 0x0000000215427825 */ /* 0x001fc800078e020a */
[----:B------:R-:W-:Y:S01]  /*09c0*/  IMAD.WIDE R64, R21, 0x2, R8 ;  /* 0x0000000215407825 */ /* 0x000fe200078e0208 */
[----:B------:R-:W-:Y:S01]  /*09d0*/  WARPGROUP.ARRIVE ;  /* 0x00000000000079c5 */ /* 0x000fe20000000000 */
[----:B------:R-:W2:Y:S04]  /*09e0*/  LDG.E.U16 R63, desc[UR18][R70.64] ;  /* 0x00000012463f7981 */ /* 0x000ea8000c1e1500 */
[----:B------:R-:W3:Y:S01]  /*09f0*/  LDG.E.U16 R61, desc[UR18][R66.64] ;  /* 0x00000012423d7981 */ /* 0x000ee2000c1e1500 */
[----:B------:R-:W-:Y:S03]  /*0a00*/  HGMMA.64x32x16.F32 R40, gdesc[UR12].tnspA, RZ, !UPT ;  /* 0x206000000c2879f0 */ /* 0x000fe6000c7008ff */
[----:B------:R-:W4:Y:S01]  /*0a10*/  LDG.E.U16 R62, desc[UR18][R68.64] ;  /* 0x00000012443e7981 */ /* 0x000f22000c1e1500 */
[----:B------:R-:W-:Y:S03]  /*0a20*/  HGMMA.64x32x16.F32 R24, gdesc[UR8].tnspA, RZ, !UPT, gsb0 ;  /* 0x20600000081879f0 */ /* 0x000fe6000c0008ff */
[----:B------:R0:W5:Y:S01]  /*0a30*/  LDG.E.U16 R60, desc[UR18][R64.64] ;  /* 0x00000012403c7981 */ /* 0x000162000c1e1500 */
[----:B------:R-:W-:-:S02]  /*0a40*/  WARPGROUP.DEPBAR.LE gsb0, 0x0 ;  /* 0x00008000000079c5 */ /* 0x000fc40000010000 */
[----:B------:R-:W-:Y:S01]  /*0a50*/  FMUL R7, R40, UR22 ;  /* 0x0000001628077c20 */ /* 0x000fe20008400000 */
[----:B------:R-:W-:Y:S01]  /*0a60*/  FMUL R72, R41, UR22 ;  /* 0x0000001629487c20 */ /* 0x000fe20008400000 */
[----:B------:R-:W-:Y:S04]  /*0a70*/  BAR.SYNC.DEFER_BLOCKING 0x0 ;  /* 0x0000000000007b1d */ /* 0x000fe80000010000 */
[----:B------:R-:W-:Y:S01]  /*0a80*/  FMNMX R72, R7, R72, !PT ;  /* 0x0000004807487209 */ /* 0x000fe20007800000 */
[----:B------:R-:W-:-:S05]  /*0a90*/  FMUL R7, R44, UR22 ;  /* 0x000000162c077c20 */ /* 0x000fca0008400000 */
        /* <DEDUP_REMOVED lines=23> */
[----:B------:R-:W-:Y:S01]  /*0c10*/  FMUL R7, R36, UR22 ;  /* 0x0000001624077c20 */ /* 0x000fe20008400000 */
[----:B0-----:R-:W-:-:S04]  /*0c20*/  FMUL R64, R37, UR22 ;  /* 0x0000001625407c20 */ /* 0x001fc80008400000 */
[----:B------:R-:W-:-:S04]  /*0c30*/  FMNMX R7, R7, R72, !PT ;  /* 0x0000004807077209 */ /* 0x000fc80007800000 */
[----:B------:R-:W-:Y:S01]  /*0c40*/  FMNMX R64, R64, R7, !PT ;  /* 0x0000000740407209 */ /* 0x000fe20007800000 */
[----:B------:R-:W-:Y:S01]  /*0c50*/  FMUL R65, R42, UR22 ;  /* 0x000000162a417c20 */ /* 0x000fe20008400000 */
[----:B------:R-:W-:-:S03]  /*0c60*/  FMUL R66, R43, UR22 ;  /* 0x000000162b427c20 */ /* 0x000fc60008400000 */
[----:B------:R-:W0:Y:S02]  /*0c70*/  SHFL.BFLY PT, R7, R64, 0x2, 0x1f ;  /* 0x0c401f0040077f89 */ /* 0x000e2400000e0000 */
[----:B------:R-:W-:Y:S01]  /*0c80*/  FMNMX R66, R65, R66, !PT ;  /* 0x0000004241427209 */ /* 0x000fe20007800000 */
[----:B------:R-:W-:-:S05]  /*0c90*/  FMUL R65, R46, UR22 ;  /* 0x000000162e417c20 */ /* 0x000fca0008400000 */
[----:B------:R-:W-:Y:S01]  /*0ca0*/  FMNMX R66, R65, R66, !PT ;  /* 0x0000004241427209 */ /* 0x000fe20007800000 */
[----:B------:R-:W-:-:S05]  /*0cb0*/  FMUL R65, R47, UR22 ;  /* 0x000000162f417c20 */ /* 0x000fca0008400000 */
[----:B------:R-:W-:Y:S01]  /*0cc0*/  FMNMX R66, R65, R66, !PT ;  /* 0x0000004241427209 */ /* 0x000fe20007800000 */
[----:B------:R-:W-:-:S05]  /*0cd0*/  FMUL R65, R50, UR22 ;  /* 0x0000001632417c20 */ /* 0x000fca0008400000 */
[----:B------:R-:W-:Y:S02]  /*0ce0*/  FMNMX R66, R65, R66, !PT ;  /* 0x0000004241427209 */ /* 0x000fe40007800000 */
[----:B0-----:R-:W-:Y:S01]  /*0cf0*/  FMNMX R65, R64, R7, !PT ;  /* 0x0000000740417209 */ /* 0x001fe20007800000 */
[----:B------:R-:W-:-:S04]  /*0d00*/  FMUL R7, R51, UR22 ;  /* 0x0000001633077c20 */ /* 0x000fc80008400000 */
[----:B------:R-:W0:Y:S01]  /*0d10*/  SHFL.BFLY PT, R64, R65, 0x1, 0x1f ;  /* 0x0c201f0041407f89 */ /* 0x000e2200000e0000 */
        /* <DEDUP_REMOVED lines=10> */
[----:B------:R-:W-:-:S03]  /*0dc0*/  FMUL R64, R30, UR22 ;  /* 0x000000161e407c20 */ /* 0x000fc60008400000 */
[----:B------:R-:W-:Y:S02]  /*0dd0*/  FMNMX R7, R7, R18, !PT ;  /* 0x0000001207077209 */ /* 0x000fe40007800000 */
[----:B------:R-:W-:Y:S01]  /*0de0*/  FMNMX R67, R64, R67, !PT ;  /* 0x0000004340437209 */ /* 0x000fe20007800000 */
[----:B------:R-:W-:Y:S02]  /*0df0*/  FMUL R64, R31, UR22 ;  /* 0x000000161f407c20 */ /* 0x000fe40008400000 */
[----:B------:R-:W-:-:S04]  /*0e00*/  FFMA R40, R40, UR22, -R7 ;  /* 0x0000001628287c23 */ /* 0x000fc80008000807 */
[----:B------:R-:W-:Y:S01]  /*0e10*/  FMUL R65, R40, 1.4426950216293334961 ;  /* 0x3fb8aa3b28417820 */ /* 0x000fe20000400000 */
[----:B------:R-:W-:Y:S01]  /*0e20*/  FMUL R40, R34, UR22 ;  /* 0x0000001622287c20 */ /* 0x000fe20008400000 */
[----:B------:R-:W-:-:S04]  /*0e30*/  FMNMX R67, R64, R67, !PT ;  /* 0x0000004340437209 */ /* 0x000fc80007800000 */
[----:B------:R-:W-:Y:S01]  /*0e40*/  FMNMX R67, R40, R67, !PT ;  /* 0x0000004328437209 */ /* 0x000fe20007800000 */
[----:B------:R-:W-:Y:S01]  /*0e50*/  FMUL R40, R35, UR22 ;  /* 0x0000001623287c20 */ /* 0x000fe20008400000 */
[----:B------:R-:W-:-:S04]  /*0e60*/  FFMA R44, R44, UR22, -R7 ;  /* 0x000000162c2c7c23 */ /* 0x000fc80008000807 */
[----:B------:R-:W-:Y:S01]  /*0e70*/  FMNMX R67, R40, R67, !PT ;  /* 0x0000004328437209 */ /* 0x000fe20007800000 */
[----:B------:R-:W-:Y:S01]  /*0e80*/  FMUL R40, R38, UR22 ;  /* 0x0000001626287c20 */ /* 0x000fe20008400000 */
[----:B------:R-:W-:Y:S01]  /*0e90*/  FMUL R68, R44, 1.4426950216293334961 ;  /* 0x3fb8aa3b2c447820 */ /* 0x000fe20000400000 */
[----:B------:R-:W-:-:S03]  /*0ea0*/  FMUL R44, R39, UR22 ;  /* 0x00000016272c7c20 */ /* 0x000fc60008400000 */
[----:B------:R-:W-:Y:S01]  /*0eb0*/  FMNMX R67, R40, R67, !PT ;  /* 0x0000004328437209 */ /* 0x000fe20007800000 */
[----:B------:R-:W-:-:S03]  /*0ec0*/  FFMA R45, R45, UR22, -R7 ;  /* 0x000000162d2d7c23 */ /* 0x000fc60008000807 */
[----:B------:R-:W-:Y:S01]  /*0ed0*/  FMNMX R44, R44, R67, !PT ;  /* 0x000000432c2c7209 */ /* 0x000fe20007800000 */
[----:B------:R-:W-:-:S04]  /*0ee0*/  FMUL R71, R45, 1.4426950216293334961 ;  /* 0x3fb8aa3b2d477820 */ /* 0x000fc80000400000 */
[----:B------:R-:W0:Y:S01]  /*0ef0*/  SHFL.BFLY PT, R45, R44, 0x2, 0x1f ;  /* 0x0c401f002c2d7f89 */ /* 0x000e2200000e0000 */
[--C-:B------:R-:W-:Y:S01]  /*0f00*/  FFMA R41, R41, UR22, -R7.reuse ;  /* 0x0000001629297c23 */ /* 0x100fe20008000807 */
[----:B------:R-:W-:-:S03]  /*0f10*/  FFMA R24, R24, UR22, -R7 ;  /* 0x0000001618187c23 */ /* 0x000fc60008000807 */
[----:B------:R-:W-:Y:S01]  /*0f20*/  FMUL R41, R41, 1.4426950216293334961 ;  /* 0x3fb8aa3b29297820 */ /* 0x000fe20000400000 */
[----:B------:R-:W-:-:S03]  /*0f30*/  FFMA R25, R25, UR22, -R7 ;  /* 0x0000001619197c23 */ /* 0x000fc60008000807 */
[----:B------:R1:W-:Y:S02]  /*0f40*/  MUFU.EX2 R66, R41 ;  /* 0x0000002900427308 */ /* 0x0003e40000000800 */
[----:B-1----:R-:W-:Y:S01]  /*0f50*/  FMUL R41, R24, 1.4426950216293334961 ;  /* 0x3fb8aa3b18297820 */ /* 0x002fe20000400000 */
[----:B0-----:R-:W-:Y:S01]  /*0f60*/  FMNMX R24, R44, R45, !PT ;  /* 0x0000002d2c187209 */ /* 0x001fe20007800000 */
[----:B------:R-:W-:-:S04]  /*0f70*/  FMUL R44, R25, 1.4426950216293334961 ;  /* 0x3fb8aa3b192c7820 */ /* 0x000fc80000400000 */
[----:B------:R-:W0:Y:S01]  /*0f80*/  SHFL.BFLY PT, R25, R24, 0x1, 0x1f ;  /* 0x0c201f0018197f89 */ /* 0x000e2200000e0000 */
[--C-:B------:R-:W-:Y:S01]  /*0f90*/  FFMA R49, R49, UR22, -R7.reuse ;  /* 0x0000001631317c23 */ /* 0x100fe20008000807 */
[--C-:B------:R-:W-:Y:S01]  /*0fa0*/  FFMA R32, R32, UR22, -R7.reuse ;  /* 0x0000001620207c23 */ /* 0x100fe20008000807 */
[--C-:B------:R-:W-:Y:S02]  /*0fb0*/  FFMA R48, R48, UR22, -R7.reuse ;  /* 0x0000001630307c23 */ /* 0x100fe40008000807 */
[----:B------:R-:W-:Y:S01]  /*0fc0*/  FMUL R49, R49, 1.4426950216293334961 ;  /* 0x3fb8aa3b31317820 */ /* 0x000fe20000400000 */
[----:B------:R-:W-:Y:S01]  /*0fd0*/  FFMA R29, R29, UR22, -R7 ;  /* 0x000000161d1d7c23 */ /* 0x000fe20008000807 */
[----:B------:R-:W-:Y:S01]  /*0fe0*/  FMUL R32, R32, 1.4426950216293334961 ;  /* 0x3fb8aa3b20207820 */ /* 0x000fe20000400000 */
[----:B------:R-:W1:Y:S01]  /*0ff0*/  MUFU.EX2 R65, R65 ;  /* 0x0000004100417308 */ /* 0x000e620000000800 */
[----:B--2---:R-:W-:Y:S01]  /*1000*/  STS.U16 [R4+UR17+0x800], R63 ;  /* 0x0008003f04007988 */ /* 0x004fe20008000411 */
[----:B------:R-:W-:-:S03]  /*1010*/  FMUL R48, R48, 1.4426950216293334961 ;  /* 0x3fb8aa3b30307820 */ /* 0x000fc60000400000 */
[----:B---3--:R-:W-:Y:S01]  /*1020*/  STS.U16 [R4+UR17+0xc00], R61 ;  /* 0x000c003d04007988 */ /* 0x008fe20008000411 */
[----:B0-----:R-:W-:-:S04]  /*1030*/  FMNMX R64, R24, R25, !PT ;  /* 0x0000001918407209 */ /* 0x001fc80007800000 */
[----:B------:R-:W-:Y:S01]  /*1040*/  FMNMX R64, R64, R23, !PT ;  /* 0x0000001740407209 */ /* 0x000fe20007800000 */
[----:B----4-:R-:W-:Y:S01]  /*1050*/  STS.U16 [R5+UR17+0xa00], R62 ;  /* 0x000a003e05007988 */ /* 0x010fe20008000411 */
[----:B------:R-:W-:Y:S03]  /*1060*/  MUFU.EX2 R73, R49 ;  /* 0x0000003100497308 */ /* 0x000fe60000000800 */
[----:B-----5:R0:W-:Y:S01]  /*1070*/  STS.U16 [R5+UR17+0xe00], R60 ;  /* 0x000e003c05007988 */ /* 0x0201e20008000411 */
[--C-:B------:R-:W-:Y:S01]  /*1080*/  FFMA R42, R42, UR22, -R64.reuse ;  /* 0x000000162a2a7c23 */ /* 0x100fe20008000840 */
[--C-:B------:R-:W-:Y:S01]  /*1090*/  FFMA R43, R43, UR22, -R64.reuse ;  /* 0x000000162b2b7c23 */ /* 0x100fe20008000840 */
[----:B------:R2:W-:Y:S06]  /*10a0*/  MEMBAR.ALL.CTA ;  /* 0x0000000000007992 */ /* 0x0005ec0000008000 */
[----:B--2---:R-:W2:Y:S01]  /*10b0*/  FENCE.VIEW.ASYNC.S ;  /* 0x00000000000073c6 */ /* 0x004ea20000000000 */
[----:B------:R-:W-:Y:S01]  /*10c0*/  FMUL R29, R29, 1.4426950216293334961 ;  /* 0x3fb8aa3b1d1d7820 */ /* 0x000fe20000400000 */
[----:B------:R3:W-:Y:S01]  /*10d0*/  MUFU.EX2 R49, R32 ;  /* 0x0000002000317308 */ /* 0x0007e20000000800 */
[--C-:B------:R-:W-:Y:S01]  /*10e0*/  FFMA R36, R36, UR22, -R7.reuse ;  /* 0x0000001624247c23 */ /* 0x100fe20008000807 */
[----:B------:R-:W-:Y:S01]  /*10f0*/  FMUL R25, R42, 1.4426950216293334961 ;  /* 0x3fb8aa3b2a197820 */ /* 0x000fe20000400000 */
[--C-:B------:R-:W-:Y:S01]  /*1100*/  FFMA R46, R46, UR22, -R64.reuse ;  /* 0x000000162e2e7c23 */ /* 0x100fe20008000840 */
[--C-:B------:R-:W-:Y:S01]  /*1110*/  FFMA R52, R52, UR22, -R7.reuse ;  /* 0x0000001634347c23 */ /* 0x100fe20008000807 */
[----:B------:R-:W-:Y:S01]  /*1120*/  FFMA R53, R53, UR22, -R7 ;  /* 0x0000001635357c23 */ /* 0x000fe20008000807 */
[----:B------:R-:W-:-:S02]  /*1130*/  FFMA R26, R26, UR22, -R64 ;  /* 0x000000161a1a7c23 */ /* 0x000fc40008000840 */
[----:B------:R-:W4:Y:S01]  /*1140*/  MUFU.EX2 R68, R68 ;  /* 0x0000004400447308 */ /* 0x000f220000000800 */
[----:B---3--:R-:W-:Y:S01]  /*1150*/  FMUL R32, R43, 1.4426950216293334961 ;  /* 0x3fb8aa3b2b207820 */ /* 0x008fe20000400000 */
[----:B------:R-:W-:Y:S01]  /*1160*/  FFMA R33, R33, UR22, -R7 ;  /* 0x0000001621217c23 */ /* 0x000fe20008000807 */
[----:B------:R-:W-:Y:S01]  /*1170*/  FMUL R36, R36, 1.4426950216293334961 ;  /* 0x3fb8aa3b24247820 */ /* 0x000fe20000400000 */
[----:B------:R-:W-:Y:S01]  /*1180*/  FFMA R47, R47, UR22, -R64 ;  /* 0x000000162f2f7c23 */ /* 0x000fe20008000840 */
[----:B------:R-:W-:-:S03]  /*1190*/  FMUL R52, R52, 1.4426950216293334961 ;  /* 0x3fb8aa3b34347820 */ /* 0x000fc60000400000 */
[----:B------:R-:W-:Y:S01]  /*11a0*/  MUFU.EX2 R70, R48 ;  /* 0x0000003000467308 */ /* 0x000fe20000000800 */
[----:B------:R-:W-:Y:S01]  /*11b0*/  FFMA R27, R27, UR22, -R64 ;  /* 0x000000161b1b7c23 */ /* 0x000fe20008000840 */
[----:B------:R-:W-:Y:S01]  /*11c0*/  FMUL R40, R53, 1.4426950216293334961 ;  /* 0x3fb8aa3b35287820 */ /* 0x000fe20000400000 */
[----:B------:R-:W-:Y:S01]  /*11d0*/  FMUL R26, R26, 1.4426950216293334961 ;  /* 0x3fb8aa3b1a1a7820 */ /* 0x000fe20000400000 */
[----:B------:R-:W-:-:S04]  /*11e0*/  FMUL R33, R33, 1.4426950216293334961 ;  /* 0x3fb8aa3b21217820 */ /* 0x000fc80000400000 */
[----:B------:R3:W-:Y:S01]  /*11f0*/  MUFU.EX2 R48, R29 ;  /* 0x0000001d00307308 */ /* 0x0007e20000000800 */
[----:B------:R-:W-:Y:S01]  /*1200*/  FFMA R50, R50, UR22, -R64 ;  /* 0x0000001632327c23 */ /* 0x000fe20008000840 */
[----:B------:R-:W-:Y:S01]  /*1210*/  FFMA R28, R28, UR22, -R7 ;  /* 0x000000161c1c7c23 */ /* 0x000fe20008000807 */
[----:B------:R-:W-:-:S05]  /*1220*/  FMUL R27, R27, 1.4426950216293334961 ;  /* 0x3fb8aa3b1b1b7820 */ /* 0x000fca0000400000 */
[----:B------:R-:W5:Y:S01]  /*1230*/  MUFU.EX2 R71, R71 ;  /* 0x0000004700477308 */ /* 0x000f620000000800 */
[----:B---3--:R-:W-:Y:S01]  /*1240*/  FMUL R29, R46, 1.4426950216293334961 ;  /* 0x3fb8aa3b2e1d7820 */ /* 0x008fe20000400000 */
[----:B------:R-:W-:-:S06]  /*1250*/  FFMA R55, R55, UR22, -R64 ;  /* 0x0000001637377c23 */ /* 0x000fcc0008000840 */
[----:B------:R-:W-:Y:S01]  /*1260*/  MUFU.EX2 R25, R25 ;  /* 0x0000001900197308 */ /* 0x000fe20000000800 */
[----:B------:R-:W-:-:S07]  /*1270*/  FMUL R28, R28, 1.4426950216293334961 ;  /* 0x3fb8aa3b1c1c7820 */ /* 0x000fce0000400000 */
[----:B------:R-:W3:Y:S01]  /*1280*/  MUFU.EX2 R32, R32 ;  /* 0x0000002000207308 */ /* 0x000ee20000000800 */
[----:B------:R-:W-:Y:S01]  /*1290*/  FADD R24, -R7, R18 ;  /* 0x0000001207187221 */ /* 0x000fe20000000100 */
[----:B------:R-:W-:-:S06]  /*12a0*/  FFMA R51, R51, UR22, -R64 ;  /* 0x0000001633337c23 */ /* 0x000fcc0008000840 */
[----:B------:R1:W-:Y:S01]  /*12b0*/  MUFU.EX2 R53, R36 ;  /* 0x0000002400357308 */ /* 0x0003e20000000800 */
[----:B------:R-:W-:Y:S01]  /*12c0*/  FFMA R54, R54, UR22, -R64 ;  /* 0x0000001636367c23 */ /* 0x000fe20008000840 */
[----:B------:R-:W-:Y:S01]  /*12d0*/  FMUL R43, R55, 1.4426950216293334961 ;  /* 0x3fb8aa3b372b7820 */ /* 0x000fe20000400000 */
[----:B-1----:R-:W-:-:S05]  /*12e0*/  FMUL R36, R47, 1.4426950216293334961 ;  /* 0x3fb8aa3b2f247820 */ /* 0x002fca0000400000 */
[----:B------:R-:W-:Y:S01]  /*12f0*/  MUFU.EX2 R67, R52 ;  /* 0x0000003400437308 */ /* 0x000fe20000000800 */
[----:B------:R-:W-:Y:S01]  /*1300*/  FFMA R37, R37, UR22, -R7 ;  /* 0x0000001625257c23 */ /* 0x000fe20008000807 */
[--C-:B------:R-:W-:Y:S01]  /*1310*/  FFMA R30, R30, UR22, -R64.reuse ;  /* 0x000000161e1e7c23 */ /* 0x100fe20008000840 */
[----:B------:R-:W-:-:S05]  /*1320*/  FFMA R31, R31, UR22, -R64 ;  /* 0x000000161f1f7c23 */ /* 0x000fca0008000840 */
[----:B------:R-:W1:Y:S01]  /*1330*/  MUFU.EX2 R29, R29 ;  /* 0x0000001d001d7308 */ /* 0x000e620000000800 */
[--C-:B------:R-:W-:Y:S01]  /*1340*/  FFMA R34, R34, UR22, -R64.reuse ;  /* 0x0000001622227c23 */ /* 0x100fe20008000840 */
[--C-:B------:R-:W-:Y:S01]  /*1350*/  FFMA R35, R35, UR22, -R64.reuse ;  /* 0x0000001623237c23 */ /* 0x100fe20008000840 */
[----:B------:R-:W-:-:S05]  /*1360*/  FFMA R38, R38, UR22, -R64 ;  /* 0x0000001626267c23 */ /* 0x000fca0008000840 */
[----:B------:R0:W-:Y:S01]  /*1370*/  MUFU.EX2 R46, R26 ;  /* 0x0000001a002e7308 */ /* 0x0001e20000000800 */
[----:B------:R-:W-:Y:S01]  /*1380*/  FFMA R39, R39, UR22, -R64 ;  /* 0x0000001627277c23 */ /* 0x000fe20008000840 */
[----:B------:R-:W-:-:S06]  /*1390*/  FMUL R24, R24, 1.4426950216293334961 ;  /* 0x3fb8aa3b18187820 */ /* 0x000fcc0000400000 */
[----:B------:R2:W-:Y:S01]  /*13a0*/  MUFU.EX2 R52, R33 ;  /* 0x0000002100347308 */ /* 0x0005e20000000800 */
[----:B0-----:R-:W-:Y:S01]  /*13b0*/  FADD R26, -R64, R23 ;  /* 0x00000017401a7221 */ /* 0x001fe20000000100 */
[----:B------:R-:W-:Y:S01]  /*13c0*/  FMUL R51, R51, 1.4426950216293334961 ;  /* 0x3fb8aa3b33337820 */ /* 0x000fe20000400000 */
[----:B------:R-:W-:Y:S02]  /*13d0*/  FMUL R42, R54, 1.4426950216293334961 ;  /* 0x3fb8aa3b362a7820 */ /* 0x000fe40000400000 */
[----:B------:R-:W-:-:S03]  /*13e0*/  FMUL R55, R26, 1.4426950216293334961 ;  /* 0x3fb8aa3b1a377820 */ /* 0x000fc60000400000 */
[----:B------:R0:W-:Y:S01]  /*13f0*/  MUFU.EX2 R47, R27 ;  /* 0x0000001b002f7308 */ /* 0x0001e20000000800 */
[----:B--2---:R-:W-:Y:S01]  /*1400*/  FMUL R33, R50, 1.4426950216293334961 ;  /* 0x3fb8aa3b32217820 */ /* 0x004fe20000400000 */
[----:B------:R-:W-:Y:S01]  /*1410*/  FMUL R37, R37, 1.4426950216293334961 ;  /* 0x3fb8aa3b25257820 */ /* 0x000fe20000400000 */
[----:B------:R-:W-:-:S05]  /*1420*/  FMUL R30, R30, 1.4426950216293334961 ;  /* 0x3fb8aa3b1e1e7820 */ /* 0x000fca0000400000 */
[----:B------:R-:W2:Y:S01]  /*1430*/  MUFU.EX2 R36, R36 ;  /* 0x0000002400247308 */ /* 0x000ea20000000800 */
[----:B0-----:R-:W-:Y:S01]  /*1440*/  FADD R27, R65, R66 ;  /* 0x00000042411b7221 */ /* 0x001fe20000000000 */
[----:B------:R-:W-:Y:S01]  /*1450*/  FMUL R31, R31, 1.4426950216293334961 ;  /* 0x3fb8aa3b1f1f7820 */ /* 0x000fe20000400000 */
[----:B------:R-:W-:Y:S01]  /*1460*/  FMUL R34, R34, 1.4426950216293334961 ;  /* 0x3fb8aa3b22227820 */ /* 0x000fe20000400000 */
[----:B------:R-:W-:Y:S01]  /*1470*/  FMUL R35, R35, 1.4426950216293334961 ;  /* 0x3fb8aa3b23237820 */ /* 0x000fe20000400000 */
[----:B------:R-:W-:Y:S01]  /*1480*/  FMUL R38, R38, 1.4426950216293334961 ;  /* 0x3fb8aa3b26267820 */ /* 0x000fe20000400000 */
[----:B------:R-:W-:Y:S02]  /*1490*/  FMUL R39, R39, 1.4426950216293334961 ;  /* 0x3fb8aa3b27277820 */ /* 0x000fe40000400000 */
[----:B------:R4:W-:Y:S08]  /*14a0*/  MUFU.EX2 R45, R28 ;  /* 0x0000001c002d7308 */ /* 0x0009f00000000800 */
[----:B------:R-:W0:Y:S01]  /*14b0*/  MUFU.EX2 R33, R33 ;  /* 0x0000002100217308 */ /* 0x000e220000000800 */
[----:B----4-:R-:W-:-:S04]  /*14c0*/  FADD R28, R68, R27 ;  /* 0x0000001b441c7221 */ /* 0x010fc80000000000 */
[----:B-----5:R-:W-:Y:S01]  /*14d0*/  FADD R27, R71, R28 ;  /* 0x0000001c471b7221 */ /* 0x020fe20000000000 */
[----:B---3--:R-:W-:Y:S02]  /*14e0*/  FADD R28, R25, R32 ;  /* 0x00000020191c7221 */ /* 0x008fe40000000000 */
[----:B------:R-:W3:Y:S08]  /*14f0*/  MUFU.EX2 R69, R24 ;  /* 0x0000001800457308 */ /* 0x000ef00000000800 */
[----:B------:R-:W4:Y:S01]  /*1500*/  MUFU.EX2 R55, R55 ;  /* 0x0000003700377308 */ /* 0x000f220000000800 */
[----:B------:R-:W-:-:S07]  /*1510*/  USHF.L.U32 UR5, UR20, 0x4, URZ ;  /* 0x0000000414057899 */ /* 0x000fce000800063f */
[----:B------:R-:W5:Y:S08]  /*1520*/  MUFU.EX2 R72, R51 ;  /* 0x0000003300487308 */ /* 0x000f700000000800 */
[----:B------:R-:W5:Y:S08]  /*1530*/  MUFU.EX2 R40, R40 ;  /* 0x0000002800287308 */ /* 0x000f700000000800 */
[----:B------:R-:W-:Y:S08]  /*1540*/  MUFU.EX2 R41, R41 ;  /* 0x0000002900297308 */ /* 0x000ff00000000800 */
[----:B------:R-:W5:Y:S08]  /*1550*/  MUFU.EX2 R44, R44 ;  /* 0x0000002c002c7308 */ /* 0x000f700000000800 */
[----:B------:R-:W5:Y:S08]  /*1560*/  MUFU.EX2 R18, R37 ;  /* 0x0000002500127308 */ /* 0x000f700000000800 */
[----:B------:R-:W-:Y:S08]  /*1570*/  MUFU.EX2 R42, R42 ;  /* 0x0000002a002a7308 */ /* 0x000ff00000000800 */
[----:B------:R-:W5:Y:S08]  /*1580*/  MUFU.EX2 R43, R43 ;  /* 0x0000002b002b7308 */ /* 0x000f700000000800 */
[----:B------:R-:W-:Y:S08]  /*1590*/  MUFU.EX2 R50, R30 ;  /* 0x0000001e00327308 */ /* 0x000ff00000000800 */
[----:B------:R1:W5:Y:S08]  /*15a0*/  MUFU.EX2 R51, R31 ;  /* 0x0000001f00337308 */ /* 0x0003700000000800 */
[----:B------:R0:W-:Y:S01]  /*15b0*/  MUFU.EX2 R54, R34 ;  /* 0x0000002200367308 */ /* 0x0001e20000000800 */
[----:B-1----:R-:W-:-:S07]  /*15c0*/  FADD R31, R29, R28 ;  /* 0x0000001c1d1f7221 */ /* 0x002fce0000000000 */
[----:B------:R-:W1:Y:S08]  /*15d0*/  MUFU.EX2 R23, R35 ;  /* 0x0000002300177308 */ /* 0x000e700000000800 */
[----:B------:R1:W-:Y:S08]  /*15e0*/  MUFU.EX2 R60, R38 ;  /* 0x00000026003c7308 */ /* 0x0003f00000000800 */
[----:B------:R-:W1:Y:S01]  /*15f0*/  MUFU.EX2 R61, R39 ;  /* 0x00000027003d7308 */ /* 0x000e620000000800 */
[----:B------:R-:W-:Y:S01]  /*1600*/  FADD R28, R70, R27 ;  /* 0x0000001b461c7221 */ /* 0x000fe20000000000 */
[----:B--2---:R-:W-:Y:S01]  /*1610*/  FADD R30, R36, R31 ;  /* 0x0000001f241e7221 */ /* 0x004fe20000000000 */
[----:B------:R-:W-:-:S02]  /*1620*/  ULOP3.LUT UR5, UR5, 0x40, URZ, 0xc0, !UPT ;  /* 0x0000004005057892 */ /* 0x000fc4000f8ec03f */
[----:B0-----:R-:W-:Y:S01]  /*1630*/  FADD R34, R73, R28 ;  /* 0x0000001c49227221 */ /* 0x001fe20000000000 */
[----:B------:R-:W-:Y:S01]  /*1640*/  FADD R31, R33, R30 ;  /* 0x0000001e211f7221 */ /* 0x000fe20000000000 */
[----:B------:R-:W-:Y:S01]  /*1650*/  ULEA.HI UR5, UR21, UR5, URZ, 0x1c ;  /* 0x0000000515057291 */ /* 0x000fe2000f8fe03f */
[----:B------:R-:W-:Y:S01]  /*1660*/  F2FP.F16.F32.PACK_AB R24, R66, R65 ;  /* 0x000000414218723e */ /* 0x000fe200000000ff */
[----:B---3--:R-:W-:Y:S01]  /*1670*/  FMUL R56, R56, R69 ;  /* 0x0000004538387220 */ /* 0x008fe20000400000 */
[----:B------:R-:W-:Y:S01]  /*1680*/  F2FP.F16.F32.PACK_AB R27, R36, R29 ;  /* 0x0000001d241b723e */ /* 0x000fe200000000ff */
[----:B----4-:R-:W-:Y:S01]  /*1690*/  FMUL R58, R58, R55 ;  /* 0x000000373a3a7220 */ /* 0x010fe20000400000 */
[----:B------:R-:W-:Y:S01]  /*16a0*/  FMUL R57, R57, R69 ;  /* 0x0000004539397220 */ /* 0x000fe20000400000 */
[----:B------:R-:W-:Y:S01]  /*16b0*/  FMUL R59, R59, R55 ;  /* 0x000000373b3b7220 */ /* 0x000fe20000400000 */
[----:B------:R-:W-:Y:S01]  /*16c0*/  F2FP.F16.F32.PACK_AB R25, R32, R25 ;  /* 0x000000192019723e */ /* 0x000fe200000000ff */
[C---:B-----5:R-:W-:Y:S01]  /*16d0*/  FADD R63, R72.reuse, R31 ;  /* 0x0000001f483f7221 */ /* 0x060fe20000000000 */
[----:B------:R-:W-:Y:S01]  /*16e0*/  F2FP.F16.F32.PACK_AB R29, R72, R33 ;  /* 0x00000021481d723e */ /* 0x000fe200000000ff */
[----:B------:R-:W-:Y:S01]  /*16f0*/  FADD R65, R67, R34 ;  /* 0x0000002243417221 */ /* 0x000fe20000000000 */
[----:B------:R-:W-:Y:S01]  /*1700*/  F2FP.F16.F32.PACK_AB R26, R71, R68 ;  /* 0x00000044471a723e */ /* 0x000fe200000000ff */
[----:B------:R-:W-:Y:S01]  /*1710*/  ULOP3.LUT UR8, UR5, 0x3fff, URZ, 0xc0, !UPT ;  /* 0x00003fff05087892 */ /* 0x000fe2000f8ec03f */
[----:B------:R-:W-:-:S02]  /*1720*/  F2FP.F16.F32.PACK_AB R28, R73, R70 ;  /* 0x00000046491c723e */ /* 0x000fc400000000ff */
[----:B------:R-:W-:Y:S02]  /*1730*/  F2FP.F16.F32.PACK_AB R30, R40, R67 ;  /* 0x00000043281e723e */ /* 0x000fe400000000ff */
[----:B------:R-:W-:Y:S02]  /*1740*/  F2FP.F16.F32.PACK_AB R32, R44, R41 ;  /* 0x000000292c20723e */ /* 0x000fe400000000ff */
[----:B------:R-:W-:Y:S02]  /*1750*/  F2FP.F16.F32.PACK_AB R34, R48, R45 ;  /* 0x0000002d3022723e */ /* 0x000fe400000000ff */
[----:B------:R-:W-:Y:S02]  /*1760*/  F2FP.F16.F32.PACK_AB R36, R52, R49 ;  /* 0x000000313424723e */ /* 0x000fe400000000ff */
[----:B-1----:R-:W-:Y:S02]  /*1770*/  F2FP.F16.F32.PACK_AB R38, R18, R53 ;  /* 0x000000351226723e */ /* 0x002fe400000000ff */
[----:B------:R-:W-:-:S02]  /*1780*/  F2FP.F16.F32.PACK_AB R31, R43, R42 ;  /* 0x0000002a2b1f723e */ /* 0x000fc400000000ff */
[----:B------:R-:W-:Y:S02]  /*1790*/  F2FP.F16.F32.PACK_AB R33, R47, R46 ;  /* 0x0000002e2f21723e */ /* 0x000fe400000000ff */
[----:B------:R-:W-:Y:S02]  /*17a0*/  F2FP.F16.F32.PACK_AB R35, R51, R50 ;  /* 0x000000323323723e */ /* 0x000fe400000000ff */
[----:B------:R-:W-:Y:S02]  /*17b0*/  F2FP.F16.F32.PACK_AB R37, R23, R54 ;  /* 0x000000361725723e */ /* 0x000fe400000000ff */
[----:B------:R-:W-:Y:S01]  /*17c0*/  F2FP.F16.F32.PACK_AB R39, R61, R60 ;  /* 0x0000003c3d27723e */ /* 0x000fe200000000ff */
[----:B------:R-:W-:Y:S06]  /*17d0*/  BAR.SYNC.DEFER_BLOCKING 0x0 ;  /* 0x0000000000007b1d */ /* 0x000fec0000010000 */
[----:B------:R-:W-:Y:S01]  /*17e0*/  UMOV UR14, UR8 ;  /* 0x00000008000e7c82 */ /* 0x000fe20008000000 */
[----:B------:R-:W-:Y:S01]  /*17f0*/  UMOV UR15, 0x40000000 ;  /* 0x40000000000f7882 */ /* 0x000fe20000000000 */
[----:B------:R-:W-:-:S06]  /*1800*/  WARPGROUP.ARRIVE ;  /* 0x00000000000079c5 */ /* 0x000fcc0000000000 */
[----:B------:R-:W-:Y:S01]  /*1810*/  HGMMA.64x8x16.F32 R56, R24, gdesc[UR12], R56 ;  /* 0x0000000c18387df0 */ /* 0x000fe20008700838 */
[----:B------:R-:W-:Y:S01]  /*1820*/  UIADD3 UR8, UP0, UR8, 0x2, URZ ;  /* 0x0000000208087890 */ /* 0x000fe2000ff1e03f */
[----:B------:R-:W-:-:S03]  /*1830*/  UMOV UR5, URZ ;  /* 0x0000003f00057c82 */ /* 0x000fc60008000000 */
[----:B------:R-:W-:-:S03]  /*1840*/  UIADD3.X UR9, UR5, 0x40000000, URZ, UP0, !UPT ;  /* 0x4000000005097890 */ /* 0x000fc600087fe43f */
[----:B------:R-:W-:-:S04]  /*1850*/  UMOV UR14, UR8 ;  /* 0x00000008000e7c82 */ /* 0x000fc80008000000 */
[----:B------:R-:W-:Y:S01]  /*1860*/  UMOV UR15, UR9 ;  /* 0x00000009000f7c82 */ /* 0x000fe20008000000 */
[----:B------:R-:W-:Y:S01]  /*1870*/  FADD R42, R42, R63 ;  /* 0x0000003f2a2a7221 */ /* 0x000fe20000000000 */
[----:B------:R-:W-:Y:S01]  /*1880*/  FADD R40, R40, R65 ;  /* 0x0000004128287221 */ /* 0x000fe20000000000 */
[----:B------:R-:W-:Y:S02]  /*1890*/  HGMMA.64x8x16.F32 R56, R28, gdesc[UR12], R56 ;  /* 0x0000000c1c387df0 */ /* 0x000fe40008700838 */
[----:B------:R-:W-:Y:S01]  /*18a0*/  FADD R43, R43, R42 ;  /* 0x0000002a2b2b7221 */ /* 0x000fe20000000000 */
[----:B------:R-:W-:Y:S01]  /*18b0*/  FADD R41, R41, R40 ;  /* 0x0000002829297221 */ /* 0x000fe20000000000 */
[----:B------:R-:W-:Y:S02]  /*18c0*/  UIADD3.64 UR26, UR14, 0x2, URZ ;  /* 0x000000020e1a7897 */ /* 0x000fe4000fffe03f */
[----:B------:R-:W-:Y:S01]  /*18d0*/  FADD R46, R46, R43 ;  /* 0x0000002b2e2e7221 */ /* 0x000fe20000000000 */
[----:B------:R-:W-:-:S03]  /*18e0*/  FADD R44, R44, R41 ;  /* 0x000000292c2c7221 */ /* 0x000fc60000000000 */
        /* <DEDUP_REMOVED lines=9> */
[----:B------:R-:W-:Y:S01]  /*1980*/  HGMMA.64x8x16.F32 R56, R32, gdesc[UR24], R56 ;  /* 0x0000001820387df0 */ /* 0x000fe20008700838 */
[----:B------:R-:W-:Y:S02]  /*1990*/  FADD R53, R53, R52 ;  /* 0x0000003435357221 */ /* 0x000fe40000000000 */
[----:B------:R-:W-:Y:S02]  /*19a0*/  FADD R60, R60, R23 ;  /* 0x000000173c3c7221 */ /* 0x000fe40000000000 */
[----:B------:R-:W-:Y:S02]  /*19b0*/  FADD R53, R18, R53 ;  /* 0x0000003512357221 */ /* 0x000fe40000000000 */
[----:B------:R-:W-:-:S03]  /*19c0*/  FADD R60, R61, R60 ;  /* 0x0000003c3d3c7221 */ /* 0x000fc60000000000 */
[----:B------:R-:W0:Y:S04]  /*19d0*/  SHFL.BFLY PT, R18, R53, 0x2, 0x1f ;  /* 0x0c401f0035127f89 */ /* 0x000e2800000e0000 */
[----:B------:R-:W1:Y:S01]  /*19e0*/  SHFL.BFLY PT, R23, R60, 0x2, 0x1f ;  /* 0x0c401f003c177f89 */ /* 0x000e6200000e0000 */
[----:B------:R-:W-:Y:S02]  /*19f0*/  UIADD3.64 UR14, UR14, 0x4, URZ ;  /* 0x000000040e0e7897 */ /* 0x000fe4000fffe03f */
[----:B------:R-:W-:-:S07]  /*1a00*/  UIADD3 UR4, UR4, 0x40, URZ ;  /* 0x0000004004047890 */ /* 0x000fce000fffe03f */
[----:B------:R-:W-:Y:S01]  /*1a10*/  HGMMA.64x8x16.F32 R56, R36, gdesc[UR12], R56, gsb0 ;  /* 0x0000000c24387df0 */ /* 0x000fe20008000838 */
[----:B0-----:R-:W-:Y:S01]  /*1a20*/  FADD R18, R53, R18 ;  /* 0x0000001235127221 */ /* 0x001fe20000000000 */
[----:B-1----:R-:W-:-:S04]  /*1a30*/  FADD R41, R60, R23 ;  /* 0x000000173c297221 */ /* 0x002fc80000000000 */
[----:B------:R-:W0:Y:S04]  /*1a40*/  SHFL.BFLY PT, R23, R18, 0x1, 0x1f ;  /* 0x0c201f0012177f89 */ /* 0x000e2800000e0000 */
[----:B------:R-:W1:Y:S01]  /*1a50*/  SHFL.BFLY PT, R42, R41, 0x1, 0x1f ;  /* 0x0c201f00292a7f89 */ /* 0x000e6200000e0000 */
[----:B------:R-:W-:Y:S02]  /*1a60*/  ISETP.LE.AND P0, PT, R3, UR4, PT ;  /* 0x0000000403007c0c */ /* 0x000fe4000bf03270 */
[----:B------:R-:W-:Y:S02]  /*1a70*/  LEA R16, R17, R16, 0x6 ;  /* 0x0000001011107211 */ /* 0x000fe400078e30ff */
[----:B------:R-:W-:Y:S01]  /*1a80*/  LEA R21, R19, R21, 0x6 ;  /* 0x0000001513157211 */ /* 0x000fe200078e30ff */
[----:B0-----:R-:W-:Y:S01]  /*1a90*/  FADD R40, R18, R23 ;  /* 0x0000001712287221 */ /* 0x001fe20000000000 */
[----:B-1----:R-:W-:-:S03]  /*1aa0*/  FADD R42, R41, R42 ;  /* 0x0000002a292a7221 */ /* 0x002fc60000000000 */
[----:B------:R-:W-:Y:S01]  /*1ab0*/  FFMA R20, R69, R20, R40 ;  /* 0x0000001445147223 */ /* 0x000fe20000000028 */
[----:B------:R-:W-:Y:S02]  /*1ac0*/  WARPGROUP.DEPBAR.LE gsb0, 0x0 ;  /* 0x00008000000079c5 */ /* 0x000fe40000010000 */
[----:B------:R-:W-:Y:S01]  /*1ad0*/  FFMA R22, R55, R22, R42 ;  /* 0x0000001637167223 */ /* 0x000fe2000000002a */
[----:B------:R-:W-:Y:S02]  /*1ae0*/  MOV R18, R7 ;  /* 0x0000000700127202 */ /* 0x000fe40000000f00 */
[----:B------:R-:W-:Y:S01]  /*1af0*/  MOV R23, R64 ;  /* 0x0000004000177202 */ /* 0x000fe20000000f00 */
[----:B------:R-:W-:Y:S06]  /*1b00*/  @!P0 BRA `(.L_x_1) ;  /* 0xffffffec00508947 */ /* 0x000fec000383ffff */
.L_x_0:
[C---:B------:R-:W-:Y:S01]  /*1b10*/  SHF.L.U32 R3, R0.reuse, 0x6, RZ ;  /* 0x0000000600037819 */ /* 0x040fe200000006ff */
[----:B0-----:R-:W-:Y:S01]  /*1b20*/  FMUL R10, R57, 0.25 ;  /* 0x3e800000390a7820 */ /* 0x001fe20000400000 */
[----:B------:R-:W-:Y:S01]  /*1b30*/  LOP3.LUT R4, R0, 0x3f, RZ, 0xc0, !PT ;  /* 0x0000003f00047812 */ /* 0x000fe200078ec0ff */
[----:B------:R-:W-:Y:S01]  /*1b40*/  FMUL R13, R56, 0.25 ;  /* 0x3e800000380d7820 */ /* 0x000fe20000400000 */
[----:B------:R-:W-:Y:S01]  /*1b50*/  LOP3.LUT R3, R3, 0x600, RZ, 0xc0, !PT ;  /* 0x0000060003037812 */ /* 0x000fe200078ec0ff */
[----:B------:R-:W-:Y:S01]  /*1b60*/  BAR.SYNC.DEFER_BLOCKING 0x0 ;  /* 0x0000000000007b1d */ /* 0x000fe20000010000 */
[C---:B------:R-:W-:Y:S02]  /*1b70*/  SHF.L.U32 R5, R0.reuse, 0x3, RZ ;  /* 0x0000000300057819 */ /* 0x040fe400000006ff */
[----:B------:R-:W-:Y:S02]  /*1b80*/  SHF.L.U32 R6, R0, 0x2, RZ ;  /* 0x0000000200067819 */ /* 0x000fe400000006ff */
[----:B------:R-:W-:-:S03]  /*1b90*/  LEA R4, R4, R3, 0x2 ;  /* 0x0000000304047211 */ /* 0x000fc600078e10ff */
[----:B------:R-:W0:Y:S01]  /*1ba0*/  LDC.64 R24, c[0x0][0x228] ;  /* 0x00008a00ff187b82 */ /* 0x000e220000000a00 */
[----:B------:R-:W-:Y:S01]  /*1bb0*/  LOP3.LUT R8, R0, 0xc0, RZ, 0xc0, !PT ;  /* 0x000000c000087812 */ /* 0x000fe200078ec0ff */
[----:B------:R-:W-:Y:S01]  /*1bc0*/  ULDC.64 UR4, c[0x0][0x270] ;  /* 0x00009c0000047ab9 */ /* 0x000fe20000000a00 */
[----:B------:R-:W-:Y:S01]  /*1bd0*/  SHF.R.U32.HI R3, RZ, 0x2, R0 ;  /* 0x00000002ff037819 */ /* 0x000fe20000011600 */
[----:B------:R-:W-:Y:S01]  /*1be0*/  UIMAD UR4, UR16, UR4, URZ ;  /* 0x00000004100472a4 */ /* 0x000fe2000f8e023f */
[----:B------:R-:W-:Y:S02]  /*1bf0*/  LOP3.LUT R5, R5, 0x38, RZ, 0xc0, !PT ;  /* 0x0000003805057812 */ /* 0x000fe400078ec0ff */
[----:B------:R-:W-:Y:S01]  /*1c00*/  LOP3.LUT R6, R6, 0xc0, RZ, 0xc0, !PT ;  /* 0x000000c006067812 */ /* 0x000fe200078ec0ff */
[----:B------:R-:W-:Y:S01]  /*1c10*/  USHF.L.U32 UR6, UR4, 0x1, URZ ;  /* 0x0000000104067899 */ /* 0x000fe2000800063f */
[----:B------:R-:W-:Y:S02]  /*1c20*/  ISETP.NE.U32.AND P0, PT, R8, RZ, PT ;  /* 0x000000ff0800720c */ /* 0x000fe40003f05070 */
[----:B------:R-:W-:-:S02]  /*1c30*/  LOP3.LUT R3, R4, 0x20, R3, 0x78, !PT ;  /* 0x0000002004037812 */ /* 0x000fc400078e7803 */
[----:B------:R-:W-:Y:S02]  /*1c40*/  MOV R8, UR20 ;  /* 0x0000001400087c02 */ /* 0x000fe40008000f00 */
[----:B------:R-:W-:Y:S01]  /*1c50*/  IADD3 R4, R6, UR17, R5 ;  /* 0x0000001106047c10 */ /* 0x000fe2000fffe005 */
[C---:B------:R-:W-:Y:S01]  /*1c60*/  FMUL R6, R20.reuse, 8388608 ;  /* 0x4b00000014067820 */ /* 0x040fe20000400000 */
[----:B------:R-:W-:Y:S02]  /*1c70*/  FSETP.GEU.AND P5, PT, R20, 1.175494350822287508e-38, PT ;  /* 0x008000001400780b */ /* 0x000fe40003fae000 */
[----:B------:R-:W-:Y:S01]  /*1c80*/  LOP3.LUT R5, R3, 0x2, R8, 0xf8, !PT ;  /* 0x0000000203057812 */ /* 0x000fe200078ef808 */
[----:B------:R-:W-:Y:S01]  /*1c90*/  FMUL R8, R59, 0.25 ;  /* 0x3e8000003b087820 */ /* 0x000fe20000400000 */
[----:B------:R-:W-:Y:S01]  /*1ca0*/  FMUL R3, R58, 0.25 ;  /* 0x3e8000003a037820 */ /* 0x000fe20000400000 */
[----:B------:R-:W-:Y:S02]  /*1cb0*/  FSETP.GT.AND P4, PT, |R20|, 8.50705917302346158658e+37, PT ;  /* 0x7e8000001400780b */ /* 0x000fe40003f84200 */
[----:B------:R-:W-:-:S02]  /*1cc0*/  FSETP.GT.AND P2, PT, |R22|, 8.50705917302346158658e+37, PT ;  /* 0x7e8000001600780b */ /* 0x000fc40003f44200 */
[----:B------:R-:W-:Y:S02]  /*1cd0*/  FSEL R6, R6, R20, !P5 ;  /* 0x0000001406067208 */ /* 0x000fe40006800000 */
[----:B------:R-:W-:Y:S01]  /*1ce0*/  FSEL R59, R8, R59, P2 ;  /* 0x0000003b083b7208 */ /* 0x000fe20001000000 */
[----:B------:R-:W-:Y:S01]  /*1cf0*/  FMUL R8, R22, 8388608 ;  /* 0x4b00000016087820 */ /* 0x000fe20000400000 */
[----:B------:R-:W-:Y:S02]  /*1d00*/  FSEL R17, R3, R58, P2 ;  /* 0x0000003a03117208 */ /* 0x000fe40001000000 */
[----:B------:R-:W-:Y:S02]  /*1d10*/  FSETP.GEU.AND P1, PT, |R20|, 1.175494350822287508e-38, PT ;  /* 0x008000001400780b */ /* 0x000fe40003f2e200 */
[----:B------:R-:W-:Y:S01]  /*1d20*/  IADD3 R3, R6, -0x3f3504f3, RZ ;  /* 0xc0cafb0d06037810 */ /* 0x000fe20007ffe0ff */
[----:B------:R-:W-:Y:S01]  /*1d30*/  @P4 FMUL R20, R20, 0.25 ;  /* 0x3e80000014144820 */ /* 0x000fe20000400000 */
[----:B------:R-:W-:-:S02]  /*1d40*/  FSETP.GEU.AND P3, PT, R22, 1.175494350822287508e-38, PT ;  /* 0x008000001600780b */ /* 0x000fc40003f6e000 */
[----:B------:R-:W-:Y:S02]  /*1d50*/  LOP3.LUT R9, R3, 0xff800000, RZ, 0xc0, !PT ;  /* 0xff80000003097812 */ /* 0x000fe400078ec0ff */
[----:B------:R-:W-:Y:S02]  /*1d60*/  FSEL R3, R8, R22, !P3 ;  /* 0x0000001608037208 */ /* 0x000fe40005800000 */
[----:B------:R-:W-:Y:S02]  /*1d70*/  FSEL R57, R10, R57, P4 ;  /* 0x000000390a397208 */ /* 0x000fe40002000000 */
[----:B------:R-:W-:Y:S01]  /*1d80*/  FSEL R19, R13, R56, P4 ;  /* 0x000000380d137208 */ /* 0x000fe20002000000 */
[----:B------:R-:W-:Y:S01]  /*1d90*/  @!P1 FMUL R20, R20, 16777216 ;  /* 0x4b80000014149820 */ /* 0x000fe20000400000 */
[C---:B------:R-:W-:Y:S01]  /*1da0*/  FSETP.GEU.AND P4, PT, |R22|.reuse, 1.175494350822287508e-38, PT ;  /* 0x008000001600780b */ /* 0x040fe20003f8e200 */
[----:B------:R-:W-:Y:S01]  /*1db0*/  @P2 FMUL R22, R22, 0.25 ;  /* 0x3e80000016162820 */ /* 0x000fe20000400000 */
[----:B------:R-:W-:Y:S01]  /*1dc0*/  IADD3 R10, R3, -0x3f3504f3, RZ ;  /* 0xc0cafb0d030a7810 */ /* 0x000fe20007ffe0ff */
[----:B------:R-:W1:Y:S01]  /*1dd0*/  MUFU.RCP R16, R20 ;  /* 0x0000001400107308 */ /* 0x000e620000001000 */
[----:B------:R-:W-:Y:S01]  /*1de0*/  FSEL R8, RZ, -23, P5 ;  /* 0xc1b80000ff087808 */ /* 0x000fe20002800000 */
[----:B------:R-:W-:Y:S01]  /*1df0*/  @!P1 FMUL R57, R57, 16777216 ;  /* 0x4b80000039399820 */ /* 0x000fe20000400000 */
[----:B------:R-:W-:Y:S01]  /*1e00*/  I2FP.F32.S32 R11, R9 ;  /* 0x00000009000b7245 */ /* 0x000fe20000201400 */
[----:B------:R-:W-:Y:S01]  /*1e10*/  @!P1 FMUL R19, R19, 16777216 ;  /* 0x4b80000013139820 */ /* 0x000fe20000400000 */
[----:B------:R-:W-:-:S02]  /*1e20*/  LOP3.LUT R10, R10, 0xff800000, RZ, 0xc0, !PT ;  /* 0xff8000000a0a7812 */ /* 0x000fc400078ec0ff */
[----:B------:R-:W-:Y:S01]  /*1e30*/  IADD3 R9, R6, -R9, RZ ;  /* 0x8000000906097210 */ /* 0x000fe20007ffe0ff */
[----:B------:R-:W-:Y:S01]  /*1e40*/  FFMA.FTZ R11, R11, 1.1920928955078125e-07, R8 ;  /* 0x340000000b0b7823 */ /* 0x000fe20000010008 */
[----:B------:R-:W-:Y:S01]  /*1e50*/  FSEL R8, RZ, -23, P3 ;  /* 0xc1b80000ff087808 */ /* 0x000fe20001800000 */
[----:B------:R-:W-:Y:S01]  /*1e60*/  @!P4 FMUL R22, R22, 16777216 ;  /* 0x4b8000001616c820 */ /* 0x000fe20000400000 */
[-C--:B------:R-:W-:Y:S01]  /*1e70*/  I2FP.F32.S32 R13, R10.reuse ;  /* 0x0000000a000d7245 */ /* 0x080fe20000201400 */
[----:B------:R-:W-:Y:S01]  /*1e80*/  FADD R9, R9, -1 ;  /* 0xbf80000009097421 */ /* 0x000fe20000000000 */
[----:B------:R-:W-:Y:S01]  /*1e90*/  MOV R15, 0x3dc6b27f ;  /* 0x3dc6b27f000f7802 */ /* 0x000fe20000000f00 */
[----:B------:R-:W2:Y:S01]  /*1ea0*/  MUFU.RCP R14, R22 ;  /* 0x00000016000e7308 */ /* 0x000ea20000001000 */
[----:B------:R-:W-:Y:S01]  /*1eb0*/  IADD3 R12, R3, -R10, RZ ;  /* 0x8000000a030c7210 */ /* 0x000fe20007ffe0ff */
[----:B------:R-:W-:Y:S01]  /*1ec0*/  FFMA.FTZ R13, R13, 1.1920928955078125e-07, R8 ;  /* 0x340000000d0d7823 */ /* 0x000fe20000010008 */
[----:B------:R-:W-:Y:S01]  /*1ed0*/  SHF.L.U32 R18, R0, 0x5, RZ ;  /* 0x0000000500127819 */ /* 0x000fe200000006ff */
[C---:B------:R-:W-:Y:S01]  /*1ee0*/  FFMA.FTZ R8, R9.reuse, R15, -0.16845393180847167969 ;  /* 0xbe2c7f3009087423 */ /* 0x040fe2000001000f */
[----:B-1----:R-:W-:Y:S01]  /*1ef0*/  FMUL R57, R16, R57 ;  /* 0x0000003910397220 */ /* 0x002fe20000400000 */
[----:B------:R-:W-:Y:S01]  /*1f00*/  FADD R12, R12, -1 ;  /* 0xbf8000000c0c7421 */ /* 0x000fe20000000000 */
[----:B------:R-:W-:Y:S01]  /*1f10*/  FMUL R16, R16, R19 ;  /* 0x0000001310107220 */ /* 0x000fe20000400000 */
[----:B------:R-:W-:Y:S01]  /*1f20*/  FFMA.FTZ R8, R9, R8, 0.1716887056827545166 ;  /* 0x3e2fcf2a09087423 */ /* 0x000fe20000010008 */
[----:B------:R-:W-:Y:S01]  /*1f30*/  LOP3.LUT R19, R18, 0x460, RZ, 0xc0, !PT ;  /* 0x0000046012137812 */ /* 0x000fe200078ec0ff */
[C---:B------:R-:W-:Y:S01]  /*1f40*/  FFMA.FTZ R15, R12.reuse, R15, -0.16845393180847167969 ;  /* 0xbe2c7f300c0f7423 */ /* 0x040fe2000001000f */
[----:B------:R-:W-:Y:S01]  /*1f50*/  @!P4 FMUL R59, R59, 16777216 ;  /* 0x4b8000003b3bc820 */ /* 0x000fe20000400000 */
[----:B------:R-:W-:Y:S01]  /*1f60*/  FFMA.FTZ R8, R9, R8, -0.17900948226451873779 ;  /* 0xbe374e4309087423 */ /* 0x000fe20000010008 */
[----:B------:R-:W-:Y:S01]  /*1f70*/  @!P4 FMUL R17, R17, 16777216 ;  /* 0x4b8000001111c820 */ /* 0x000fe20000400000 */
[----:B------:R-:W-:Y:S01]  /*1f80*/  FFMA.FTZ R15, R12, R15, 0.1716887056827545166 ;  /* 0x3e2fcf2a0c0f7423 */ /* 0x000fe2000001000f */
[----:B------:R-:W-:Y:S01]  /*1f90*/  F2FP.F16.F32.PACK_AB R16, R57, R16 ;  /* 0x000000103910723e */ /* 0x000fe200000000ff */
[----:B------:R-:W-:Y:S01]  /*1fa0*/  FFMA.FTZ R10, R9, R8, 0.20512372255325317383 ;  /* 0x3e520bf4090a7423 */ /* 0x000fe20000010008 */
[----:B------:R-:W-:Y:S01]  /*1fb0*/  SHF.L.U32 R8, R0, 0x1, RZ ;  /* 0x0000000100087819 */ /* 0x000fe200000006ff */
[----:B------:R-:W-:Y:S01]  /*1fc0*/  FFMA.FTZ R15, R12, R15, -0.17900948226451873779 ;  /* 0xbe374e430c0f7423 */ /* 0x000fe2000001000f */
[C---:B--2---:R-:W-:Y:S01]  /*1fd0*/  FMUL R59, R14.reuse, R59 ;  /* 0x0000003b0e3b7220 */ /* 0x044fe20000400000 */
[----:B------:R-:W-:Y:S01]  /*1fe0*/  FMUL R14, R14, R17 ;  /* 0x000000110e0e7220 */ /* 0x000fe20000400000 */
[----:B------:R-:W-:Y:S01]  /*1ff0*/  LOP3.LUT R19, R19, 0x1c0, R8, 0x78, !PT ;  /* 0x000001c013137812 */ /* 0x000fe200078e7808 */
[C---:B------:R-:W-:Y:S01]  /*2000*/  FFMA.FTZ R15, R12.reuse, R15, 0.20512372255325317383 ;  /* 0x3e520bf40c0f7423 */ /* 0x040fe2000001000f */
[----:B------:R-:W-:Y:S01]  /*2010*/  FFMA.FTZ R10, R9, R10, -0.24046532809734344482 ;  /* 0xbe763c8b090a7423 */ /* 0x000fe2000001000a */
[----:B------:R-:W1:Y:S01]  /*2020*/  LDC R20, c[0x0][0x278] ;  /* 0x00009e00ff147b82 */ /* 0x000e620000000800 */
[--C-:B------:R-:W-:Y:S01]  /*2030*/  LOP3.LUT R19, R19, 0x1c, R0.reuse, 0xf8, !PT ;  /* 0x0000001c13137812 */ /* 0x100fe200078ef800 */
[C---:B------:R-:W-:Y:S01]  /*2040*/  FFMA.FTZ R15, R12.reuse, R15, -0.24046532809734344482 ;  /* 0xbe763c8b0c0f7423 */ /* 0x040fe2000001000f */
[----:B------:R-:W-:Y:S01]  /*2050*/  F2FP.F16.F32.PACK_AB R14, R59, R14 ;  /* 0x0000000e3b0e723e */ /* 0x000fe200000000ff */
[----:B------:R-:W-:Y:S01]  /*2060*/  FFMA.FTZ R10, R9, R10, 0.28857114911079406738 ;  /* 0x3e93bf99090a7423 */ /* 0x000fe2000001000a */
[----:B------:R-:W-:Y:S01]  /*2070*/  LOP3.LUT R17, R19, 0x20, RZ, 0x3c, !PT ;  /* 0x0000002013117812 */ /* 0x000fe200078e3cff */
[----:B------:R-:W-:Y:S01]  /*2080*/  FFMA.FTZ R15, R12, R15, 0.28857114911079406738 ;  /* 0x3e93bf990c0f7423 */ /* 0x000fe2000001000f */
[----:B------:R2:W-:Y:S01]  /*2090*/  STS [R19+UR17], R16 ;  /* 0x0000001013007988 */ /* 0x0005e20008000811 */
[C---:B------:R-:W-:Y:S01]  /*20a0*/  FFMA.FTZ R10, R9.reuse, R10, -0.36067417263984680176 ;  /* 0xbeb8aa49090a7423 */ /* 0x040fe2000001000a */
[----:B------:R-:W-:Y:S01]  /*20b0*/  ISETP.GE.U32.AND P2, PT, R6, 0x7f800000, PT ;  /* 0x7f8000000600780c */ /* 0x000fe20003f46070 */
[C---:B------:R-:W-:Y:S01]  /*20c0*/  FFMA.FTZ R15, R12.reuse, R15, -0.36067417263984680176 ;  /* 0xbeb8aa490c0f7423 */ /* 0x040fe2000001000f */
[----:B------:R-:W-:Y:S01]  /*20d0*/  STS [R17+UR17+0x200], R14 ;  /* 0x0002000e11007988 */ /* 0x000fe20008000811 */
[C---:B------:R-:W-:Y:S01]  /*20e0*/  FFMA.FTZ R10, R9.reuse, R10, 0.48089820146560668945 ;  /* 0x3ef6384a090a7423 */ /* 0x040fe2000001000a */
[----:B------:R-:W-:Y:S01]  /*20f0*/  SHF.R.U32.HI R18, RZ, 0x1, R0 ;  /* 0x00000001ff127819 */ /* 0x000fe20000011600 */
[C---:B------:R-:W-:Y:S01]  /*2100*/  FFMA.FTZ R15, R12.reuse, R15, 0.48089820146560668945 ;  /* 0x3ef6384a0c0f7423 */ /* 0x040fe2000001000f */
[----:B------:R-:W-:Y:S01]  /*2110*/  BAR.SYNC.DEFER_BLOCKING 0x0 ;  /* 0x0000000000007b1d */ /* 0x000fe20000010000 */
[----:B------:R-:W-:Y:S01]  /*2120*/  FFMA.FTZ R10, R9, R10, -0.72134751081466674805 ;  /* 0xbf38aa3b090a7423 */ /* 0x000fe2000001000a */
[----:B------:R-:W-:Y:S01]  /*2130*/  ISETP.GE.U32.AND P3, PT, R3, 0x7f800000, PT ;  /* 0x7f8000000300780c */ /* 0x000fe20003f66070 */
[----:B------:R-:W-:Y:S01]  /*2140*/  FFMA.FTZ R15, R12, R15, -0.72134751081466674805 ;  /* 0xbf38aa3b0c0f7423 */ /* 0x000fe2000001000f */
[----:B------:R-:W-:Y:S01]  /*2150*/  FSETP.NEU.AND P1, PT, R6, RZ, PT ;  /* 0x000000ff0600720b */ /* 0x000fe20003f2d000 */
[----:B------:R-:W-:Y:S01]  /*2160*/  FMUL R10, R9, R10 ;  /* 0x0000000a090a7220 */ /* 0x000fe20000400000 */
[----:B------:R-:W-:Y:S01]  /*2170*/  LOP3.LUT R8, R8, 0xf8, RZ, 0xc0, !PT ;  /* 0x000000f808087812 */ /* 0x000fe200078ec0ff */
[----:B------:R-:W-:-:S02]  /*2180*/  FMUL R15, R12, R15 ;  /* 0x0000000f0c0f7220 */ /* 0x000fc40000400000 */
[C---:B------:R-:W-:Y:S02]  /*2190*/  FMUL R10, R9.reuse, R10 ;  /* 0x0000000a090a7220 */ /* 0x040fe40000400000 */
[----:B------:R-:W-:Y:S02]  /*21a0*/  FMUL R15, R12, R15 ;  /* 0x0000000f0c0f7220 */ /* 0x000fe40000400000 */
[----:B------:R-:W-:Y:S01]  /*21b0*/  FFMA.FTZ R10, R9, 1.4426950216293334961, R10 ;  /* 0x3fb8aa3b090a7823 */ /* 0x000fe2000001000a */
[----:B------:R-:W-:Y:S01]  /*21c0*/  LOP3.LUT R9, R18, 0x4, RZ, 0xc0, !PT ;  /* 0x0000000412097812 */ /* 0x000fe200078ec0ff */
[----:B------:R-:W-:Y:S01]  /*21d0*/  FFMA.FTZ R12, R12, 1.4426950216293334961, R15 ;  /* 0x3fb8aa3b0c0c7823 */ /* 0x000fe2000001000f */
[----:B------:R-:W-:Y:S02]  /*21e0*/  LOP3.LUT R15, R5, 0x40, RZ, 0x3c, !PT ;  /* 0x00000040050f7812 */ /* 0x000fe400078e3cff */
[----:B------:R-:W-:Y:S01]  /*21f0*/  IADD3 R18, R9, R4, RZ ;  /* 0x0000000409127210 */ /* 0x000fe20007ffe0ff */
[----:B--2---:R-:W-:Y:S01]  /*2200*/  FADD R16, R13, R12 ;  /* 0x0000000c0d107221 */ /* 0x004fe20000000000 */
[----:B------:R-:W-:Y:S01]  /*2210*/  SHF.R.U32.HI R13, RZ, 0x6, R0 ;  /* 0x00000006ff0d7819 */ /* 0x000fe20000011600 */
[----:B------:R-:W-:Y:S01]  /*2220*/  FADD R9, R11, R10 ;  /* 0x0000000a0b097221 */ /* 0x000fe20000000000 */
[----:B------:R-:W-:Y:S01]  /*2230*/  @P2 MOV R11, 0x7f800000 ;  /* 0x7f800000000b2802 */ /* 0x000fe20000000f00 */
[----:B------:R-:W-:Y:S01]  /*2240*/  IMAD R0, R2, UR5, RZ ;  /* 0x0000000502007c24 */ /* 0x000fe2000f8e02ff */
[----:B------:R-:W2:Y:S01]  /*2250*/  LDS.U16 R19, [R5+UR17] ;  /* 0x0000001105137984 */ /* 0x000ea20008000400 */
[----:B------:R-:W-:Y:S01]  /*2260*/  SGXT.U32 R13, R13, 0x2 ;  /* 0x000000020d0d781a */ /* 0x000fe20000000000 */
[----:B------:R-:W-:Y:S01]  /*2270*/  UIMAD.WIDE UR4, UR4, 0x2, URZ ;  /* 0x00000002040478a5 */ /* 0x000fe2000f8e023f */
[----:B------:R-:W-:Y:S01]  /*2280*/  @P2 FFMA.FTZ R9, R6, R11, +INF ;  /* 0x7f80000006092423 */ /* 0x000fe2000001000b */
[----:B------:R-:W3:Y:S01]  /*2290*/  LDS.U16 R21, [R15+UR17] ;  /* 0x000000110f157984 */ /* 0x000ee20008000400 */
[----:B------:R-:W-:Y:S01]  /*22a0*/  @P3 MOV R4, 0x7f800000 ;  /* 0x7f80000000043802 */ /* 0x000fe20000000f00 */
[----:B-1----:R-:W-:-:S02]  /*22b0*/  IMAD R6, R13, R20, RZ ;  /* 0x000000140d067224 */ /* 0x002fc400078e02ff */
[----:B------:R1:W4:Y:S01]  /*22c0*/  LDS.U16 R17, [R5+UR17+0x100] ;  /* 0x0001001105117984 */ /* 0x0003220008000400 */
[----:B------:R-:W-:Y:S01]  /*22d0*/  ULDC UR4, c[0x0][0x27c] ;  /* 0x00009f0000047ab9 */ /* 0x000fe20000000800 */
[----:B------:R-:W-:Y:S01]  /*22e0*/  @P3 FFMA.FTZ R16, R3, R4, +INF ;  /* 0x7f80000003103423 */ /* 0x000fe20000010004 */
[C---:B------:R-:W-:Y:S01]  /*22f0*/  LEA R11, R20.reuse, R6, 0x2 ;  /* 0x00000006140b7211 */ /* 0x040fe200078e10ff */
[----:B------:R5:W4:Y:S01]  /*2300*/  LDS.U16 R23, [R15+UR17+0x100] ;  /* 0x000100110f177984 */ /* 0x000b220008000400 */
[----:B------:R-:W-:Y:S02]  /*2310*/  UIMAD UR4, UR16, UR4, URZ ;  /* 0x00000004100472a4 */ /* 0x000fe4000f8e023f */
[----:B------:R-:W-:Y:S02]  /*2320*/  LEA R13, R20, R11, 0x2 ;  /* 0x0000000b140d7211 */ /* 0x000fe400078e10ff */
[C---:B-1----:R-:W-:Y:S01]  /*2330*/  SHF.L.U32 R5, R0.reuse, 0x1, RZ ;  /* 0x0000000100057819 */ /* 0x042fe200000006ff */
[----:B------:R-:W-:-:S03]  /*2340*/  IMAD.HI R0, R0, 0x2, RZ ;  /* 0x0000000200007827 */ /* 0x000fc600078e02ff */
[----:B0-----:R-:W-:Y:S01]  /*2350*/  IADD3 R5, P2, P4, R5, UR6, R24 ;  /* 0x0000000605057c10 */ /* 0x001fe2000fc5e018 */
[----:B------:R-:W-:-:S03]  /*2360*/  USHF.L.U32 UR6, UR4, 0x2, URZ ;  /* 0x0000000204067899 */ /* 0x000fc6000800063f */
[----:B-----5:R-:W-:Y:S01]  /*2370*/  IADD3.X R15, R0, UR5, R25, P2, P4 ;  /* 0x00000005000f7c10 */ /* 0x020fe200097e8419 */
[----:B------:R-:W-:Y:S01]  /*2380*/  UIMAD.WIDE UR4, UR4, 0x4, URZ ;  /* 0x00000004040478a5 */ /* 0x000fe2000f8e023f */
[----:B------:R-:W-:Y:S01]  /*2390*/  LEA R0, R20, R13, 0x2 ;  /* 0x0000000d14007211 */ /* 0x000fe200078e10ff */
[----:B------:R-:W0:Y:S01]  /*23a0*/  LDC.64 R24, c[0x0][0x230] ;  /* 0x00008c00ff187b82 */ /* 0x000e220000000a00 */
[-C--:B------:R-:W-:Y:S02]  /*23b0*/  LEA R4, P5, R6, R5.reuse, 0x1 ;  /* 0x0000000506047211 */ /* 0x080fe400078a08ff */
[-C--:B------:R-:W-:Y:S02]  /*23c0*/  LEA R10, P2, R11, R5.reuse, 0x1 ;  /* 0x000000050b0a7211 */ /* 0x080fe400078408ff */
[-C--:B------:R-:W-:Y:S02]  /*23d0*/  LEA R12, P3, R13, R5.reuse, 0x1 ;  /* 0x000000050d0c7211 */ /* 0x080fe400078608ff */
[----:B------:R-:W-:-:S02]  /*23e0*/  LEA R14, P4, R0, R5, 0x1 ;  /* 0x00000005000e7211 */ /* 0x000fc400078808ff */
[-C--:B------:R-:W-:Y:S02]  /*23f0*/  LEA.HI.X.SX32 R5, R6, R15.reuse, 0x1, P5 ;  /* 0x0000000f06057211 */ /* 0x080fe400028f0eff */
[-C--:B------:R-:W-:Y:S02]  /*2400*/  LEA.HI.X.SX32 R11, R11, R15.reuse, 0x1, P2 ;  /* 0x0000000f0b0b7211 */ /* 0x080fe400010f0eff */
[-C--:B------:R-:W-:Y:S01]  /*2410*/  LEA.HI.X.SX32 R13, R13, R15.reuse, 0x1, P3 ;  /* 0x0000000f0d0d7211 */ /* 0x080fe200018f0eff */
[----:B--2---:R1:W-:Y:S01]  /*2420*/  STG.E.U16 desc[UR18][R4.64], R19 ;  /* 0x0000001304007986 */ /* 0x0043e2000c101512 */
[----:B------:R-:W-:Y:S02]  /*2430*/  LEA.HI.X.SX32 R15, R0, R15, 0x1, P4 ;  /* 0x0000000f000f7211 */ /* 0x000fe400020f0eff */
[----:B------:R-:W-:Y:S01]  /*2440*/  FSETP.NEU.AND P5, PT, R3, RZ, PT ;  /* 0x000000ff0300720b */ /* 0x000fe20003fad000 */
[----:B---3--:R1:W-:Y:S01]  /*2450*/  STG.E.U16 desc[UR18][R10.64], R21 ;  /* 0x000000150a007986 */ /* 0x0083e2000c101512 */
[----:B------:R-:W-:-:S02]  /*2460*/  FSEL R0, R9, -INF , P1 ;  /* 0xff80000009007808 */ /* 0x000fc40000800000 */
[----:B------:R-:W-:Y:S01]  /*2470*/  FSEL R3, R16, -INF , P5 ;  /* 0xff80000010037808 */ /* 0x000fe20002800000 */
[----:B----4-:R1:W-:Y:S02]  /*2480*/  STG.E.U16 desc[UR18][R12.64], R17 ;  /* 0x000000110c007986 */ /* 0x0103e4000c101512 */
[----:B------:R-:W-:Y:S01]  /*2490*/  FFMA R6, R0, 0.69314718246459960938, R7 ;  /* 0x3f31721800067823 */ /* 0x000fe20000000007 */
[C---:B------:R-:W-:Y:S01]  /*24a0*/  IMAD.HI R0, R2.reuse, 0x4, RZ ;  /* 0x0000000402007827 */ /* 0x040fe200078e02ff */
[----:B------:R1:W-:Y:S03]  /*24b0*/  STG.E.U16 desc[UR18][R14.64], R23 ;  /* 0x000000170e007986 */ /* 0x0003e6000c101512 */
[----:B------:R-:W-:Y:S01]  /*24c0*/  FFMA R7, R3, 0.69314718246459960938, R64 ;  /* 0x3f31721803077823 */ /* 0x000fe20000000040 */
[----:B------:R-:W-:Y:S01]  /*24d0*/  SHF.L.U32 R3, R2, 0x2, RZ ;  /* 0x0000000202037819 */ /* 0x000fe200000006ff */
[----:B------:R-:W-:Y:S03]  /*24e0*/  BAR.SYNC.DEFER_BLOCKING 0x0 ;  /* 0x0000000000007b1d */ /* 0x000fe60000010000 */
[----:B0-----:R-:W-:-:S04]  /*24f0*/  IADD3 R2, P1, P2, R3, UR6, R24 ;  /* 0x0000000603027c10 */ /* 0x001fc8000fa3e018 */
[----:B------:R-:W-:Y:S01]  /*2500*/  IADD3.X R3, R0, UR5, R25, P1, P2 ;  /* 0x0000000500037c10 */ /* 0x000fe20008fe4419 */
[----:B------:R1:W-:Y:S01]  /*2510*/  STS.64 [R8+UR17], R6 ;  /* 0x0000000608007988 */ /* 0x0003e20008000a11 */
[----:B------:R-:W-:Y:S06]  /*2520*/  BAR.SYNC.DEFER_BLOCKING 0x0 ;  /* 0x0000000000007b1d */ /* 0x000fec0000010000 */
[----:B------:R-:W-:Y:S05]  /*2530*/  @P0 EXIT ;  /* 0x000000000000094d */ /* 0x000fea0003800000 */
[----:B-1----:R-:W0:Y:S04]  /*2540*/  LDS R5, [R18] ;  /* 0x0000000012057984 */ /* 0x002e280000000800 */
[----:B0-----:R-:W-:Y:S01]  /*2550*/  STG.E desc[UR18][R2.64], R5 ;  /* 0x0000000502007986 */ /* 0x001fe2000c101912 */
[----:B------:R-:W-:Y:S05]  /*2560*/  EXIT ;  /* 0x000000000000794d */ /* 0x000fea0003800000 */
.L_x_2:
[----:B------:R-:W-:-:S00]  /*2570*/  BRA `(.L_x_2) ;  /* 0xfffffffc00fc7947 */ /* 0x000fc0000383ffff */
[----:B------:R-:W-:-:S00]  /*2580*/  NOP ;  /* 0x0000000000007918 */ /* 0x000fc00000000000 */
[----:B------:R-:W-:-:S00]  /*2590*/  NOP ;  /* 0x0000000000007918 */ /* 0x000fc00000000000 */
[----:B------:R-:W-:-:S00]  /*25a0*/  NOP ;  /* 0x0000000000007918 */ /* 0x000fc00000000000 */
[----:B------:R-:W-:-:S00]  /*25b0*/  NOP ;  /* 0x0000000000007918 */ /* 0x000fc00000000000 */
[----:B------:R-:W-:-:S00]  /*25c0*/  NOP ;  /* 0x0000000000007918 */ /* 0x000fc00000000000 */
[----:B------:R-:W-:-:S00]  /*25d0*/  NOP ;  /* 0x0000000000007918 */ /* 0x000fc00000000000 */
[----:B------:R-:W-:-:S00]  /*25e0*/  NOP ;  /* 0x0000000000007918 */ /* 0x000fc00000000000 */
[----:B------:R-:W-:-:S00]  /*25f0*/  NOP ;  /* 0x0000000000007918 */ /* 0x000fc00000000000 */
.L_x_3:


//--------------------- .nv.global.init           --------------------------
	.section	.nv.global.init,"aw",@progbits
.nv.global.init:
	.type		_$_str,@object
	.size		_$_str,(.L_0 - _$_str)
_$_str:
        /*0000*/ 	.byte	0x5f, 0x5f, 0x43, 0x55, 0x44, 0x41, 0x5f, 0x46, 0x54, 0x5a, 0x00
.L_0:


//--------------------- .nv.shared.attn_fwd       --------------------------
	.section	.nv.shared.attn_fwd,"aw",@nobits
	.sectionflags	@""
	.align	16
	.zero		1024


//--------------------- .nv.shared.reserved.0     --------------------------
	.section	.nv.shared.reserved.0,"aw",@nobits
	.weak		__nv_reservedSMEM_offset_0_alias
	.size		__nv_reservedSMEM_offset_0_alias, 0, 0
	.other		__nv_reservedSMEM_offset_0_alias,@"STO_CUDA_RESERVED_SHARED STV_DEFAULT"
__nv_reservedSMEM_offset_0_alias:
	.zero		0


//--------------------- .nv.constant0.attn_fwd    --------------------------
	.section	.nv.constant0.attn_fwd,"a",@progbits
	.sectionflags	@""
	.align	4
.nv.constant0.attn_fwd:
	.zero		664


//--------------------- SYMBOLS --------------------------

	.type		.nv.reservedSmem.offset0,@object
	.size		.nv.reservedSmem.offset0,0x4
